	.target	sm_100a

	.elftype	@"ET_EXEC"


//--------------------- .note.nv.tkinfo           --------------------------
	.section	.note.nv.tkinfo,"",@"SHT_NOTE"
	.sectionflags	@"SHF_NOTE_NV_TKINFO"
	.tkinfo
        /*0018*/ 	.word	0x00000002
        /*0030*/ 	.string	""
        /*0030*/ 	.string	"ptxas"
        /*0030*/ 	.string	"Cuda compilation tools, release 13.0, V13.0.88"
        /*0030*/ 	.string	"Build cuda_13.0.r13.0/compiler.36424714_0"
        /*0030*/ 	.string	"-arch sm_100a -m 64 "



//--------------------- .note.nv.cuinfo           --------------------------
	.section	.note.nv.cuinfo,"",@"SHT_NOTE"
	.sectionflags	@"SHF_NOTE_NV_CUINFO"
        /*0018*/ 	.short	0x0002
        /*001a*/ 	.short	0x0064
        /*001c*/ 	.short	0x0082
	.zero		2


//--------------------- .nv.info                  --------------------------
	.section	.nv.info,"",@"SHT_CUDA_INFO"
	.align	4


	//----- nvinfo : EIATTR_REGCOUNT
	.align		4
        /*0000*/ 	.byte	0x04, 0x2f
        /*0002*/ 	.short	(.L_19 - .L_18)
	.align		4
.L_18:
        /*0004*/ 	.word	index@(_ZN7cutlass13device_kernelINS_4gemm6kernel13GemmUniversalIN4cute5tupleIJiiiiEEENS1_10collective13CollectiveMmaINS1_35MainloopSm100TmaUmmaWarpSpecializedILi4ELi2ELi2ENS5_IJNS4_1CILi1EEESB_SB_EEEEENS5_IJNSA_ILi128EEENSA_ILi256EEENSA_ILi32EEEEEENS_6half_tENS5_IJlSB_lEEESI_SJ_NS4_8TiledMMAINS4_8MMA_AtomIJNS4_20SM100_MMA_F16BF16_SSISI_SI_fLi128ELi256ELNS4_4UMMA5MajorE0ELSO_0ELNSN_7ScaleInE0ELSP_0EEEEEENS4_6LayoutISC_NS5_IJNSA_ILi0EEEST_ST_EEEEENS5_IJNS4_10UnderscoreESW_SW_EEEEENS4_13SM90_TMA_LOADENS4_14ComposedLayoutINS4_7SwizzleILi2ELi4ELi3EEENS4_18smem_ptr_flag_bitsILi16EEENSS_INS5_IJNSA_ILi8EEESG_EEENS5_IJSG_SB_EEEEEEEvNS4_8identityESZ_S19_vS1A_EENS_8epilogue10collective18CollectiveEpilogueINS1C_23Sm100TmaWarpSpecializedILi4ELi2ELi64ELb1ELb0EEEJSH_NS5_IJNSS_ISE_SB_EENSS_INSA_ILi64EEESB_EEEEESI_SJ_SI_SJ_NS1C_6fusion15FusionCallbacksIS1G_NS1L_17LinearCombinationISI_fSI_fLNS_15FloatRoundStyleE2EEESH_S1K_JEEENS4_5SM1004TMEM4LOAD26SM100_TMEM_LOAD_32dp32b64xESZ_NS10_INS11_ILi3ELi4ELi3EEES14_NSS_INS5_IJS15_S1I_EEENS5_IJS1I_SB_EEEEEEENS4_39AutoVectorizingCopyWithAssumedAlignmentILi128EEENS4_14SM90_TMA_STOREES1Z_S21_S21_EEEvvEEEEvNT_6ParamsE)
        /*0008*/ 	.word	0x000000b9


	//----- nvinfo : EIATTR_FRAME_SIZE
	.align		4
.L_19:
        /*000c*/ 	.byte	0x04, 0x11
        /*000e*/ 	.short	(.L_21 - .L_20)
	.align		4
.L_20:
        /*0010*/ 	.word	index@($__internal_2_$__cuda_sm10x_tcgen05_guardrail_trap_unallocated_columns_being_dealloced)
        /*0014*/ 	.word	0x00000000


	//----- nvinfo : EIATTR_FRAME_SIZE
	.align		4
.L_21:
        /*0018*/ 	.byte	0x04, 0x11
        /*001a*/ 	.short	(.L_23 - .L_22)
	.align		4
.L_22:
        /*001c*/ 	.word	index@($__internal_1_$__cuda_sm10x_tcgen05_guardrail_trap_phase_invalid_during_alloc)
        /*0020*/ 	.word	0x00000000


	//----- nvinfo : EIATTR_FRAME_SIZE
	.align		4
.L_23:
        /*0024*/ 	.byte	0x04, 0x11
        /*0026*/ 	.short	(.L_25 - .L_24)
	.align		4
.L_24:
        /*0028*/ 	.word	index@($__internal_0_$__cuda_sm10x_tcgen05_guardrail_trap_col_being_dealloced_not_returned_by_alloc)
        /*002c*/ 	.word	0x00000000


	//----- nvinfo : EIATTR_FRAME_SIZE
	.align		4
.L_25:
        /*0030*/ 	.byte	0x04, 0x11
        /*0032*/ 	.short	(.L_27 - .L_26)
	.align		4
.L_26:
        /*0034*/ 	.word	index@(_ZN7cutlass13device_kernelINS_4gemm6kernel13GemmUniversalIN4cute5tupleIJiiiiEEENS1_10collective13CollectiveMmaINS1_35MainloopSm100TmaUmmaWarpSpecializedILi4ELi2ELi2ENS5_IJNS4_1CILi1EEESB_SB_EEEEENS5_IJNSA_ILi128EEENSA_ILi256EEENSA_ILi32EEEEEENS_6half_tENS5_IJlSB_lEEESI_SJ_NS4_8TiledMMAINS4_8MMA_AtomIJNS4_20SM100_MMA_F16BF16_SSISI_SI_fLi128ELi256ELNS4_4UMMA5MajorE0ELSO_0ELNSN_7ScaleInE0ELSP_0EEEEEENS4_6LayoutISC_NS5_IJNSA_ILi0EEEST_ST_EEEEENS5_IJNS4_10UnderscoreESW_SW_EEEEENS4_13SM90_TMA_LOADENS4_14ComposedLayoutINS4_7SwizzleILi2ELi4ELi3EEENS4_18smem_ptr_flag_bitsILi16EEENSS_INS5_IJNSA_ILi8EEESG_EEENS5_IJSG_SB_EEEEEEEvNS4_8identityESZ_S19_vS1A_EENS_8epilogue10collective18CollectiveEpilogueINS1C_23Sm100TmaWarpSpecializedILi4ELi2ELi64ELb1ELb0EEEJSH_NS5_IJNSS_ISE_SB_EENSS_INSA_ILi64EEESB_EEEEESI_SJ_SI_SJ_NS1C_6fusion15FusionCallbacksIS1G_NS1L_17LinearCombinationISI_fSI_fLNS_15FloatRoundStyleE2EEESH_S1K_JEEENS4_5SM1004TMEM4LOAD26SM100_TMEM_LOAD_32dp32b64xESZ_NS10_INS11_ILi3ELi4ELi3EEES14_NSS_INS5_IJS15_S1I_EEENS5_IJS1I_SB_EEEEEEENS4_39AutoVectorizingCopyWithAssumedAlignmentILi128EEENS4_14SM90_TMA_STOREES1Z_S21_S21_EEEvvEEEEvNT_6ParamsE)
        /*0038*/ 	.word	0x00000000


	//----- nvinfo : EIATTR_MIN_STACK_SIZE
	.align		4
.L_27:
        /*003c*/ 	.byte	0x04, 0x12
        /*003e*/ 	.short	(.L_29 - .L_28)
	.align		4
.L_28:
        /*0040*/ 	.word	index@(_ZN7cutlass13device_kernelINS_4gemm6kernel13GemmUniversalIN4cute5tupleIJiiiiEEENS1_10collective13CollectiveMmaINS1_35MainloopSm100TmaUmmaWarpSpecializedILi4ELi2ELi2ENS5_IJNS4_1CILi1EEESB_SB_EEEEENS5_IJNSA_ILi128EEENSA_ILi256EEENSA_ILi32EEEEEENS_6half_tENS5_IJlSB_lEEESI_SJ_NS4_8TiledMMAINS4_8MMA_AtomIJNS4_20SM100_MMA_F16BF16_SSISI_SI_fLi128ELi256ELNS4_4UMMA5MajorE0ELSO_0ELNSN_7ScaleInE0ELSP_0EEEEEENS4_6LayoutISC_NS5_IJNSA_ILi0EEEST_ST_EEEEENS5_IJNS4_10UnderscoreESW_SW_EEEEENS4_13SM90_TMA_LOADENS4_14ComposedLayoutINS4_7SwizzleILi2ELi4ELi3EEENS4_18smem_ptr_flag_bitsILi16EEENSS_INS5_IJNSA_ILi8EEESG_EEENS5_IJSG_SB_EEEEEEEvNS4_8identityESZ_S19_vS1A_EENS_8epilogue10collective18CollectiveEpilogueINS1C_23Sm100TmaWarpSpecializedILi4ELi2ELi64ELb1ELb0EEEJSH_NS5_IJNSS_ISE_SB_EENSS_INSA_ILi64EEESB_EEEEESI_SJ_SI_SJ_NS1C_6fusion15FusionCallbacksIS1G_NS1L_17LinearCombinationISI_fSI_fLNS_15FloatRoundStyleE2EEESH_S1K_JEEENS4_5SM1004TMEM4LOAD26SM100_TMEM_LOAD_32dp32b64xESZ_NS10_INS11_ILi3ELi4ELi3EEES14_NSS_INS5_IJS15_S1I_EEENS5_IJS1I_SB_EEEEEEENS4_39AutoVectorizingCopyWithAssumedAlignmentILi128EEENS4_14SM90_TMA_STOREES1Z_S21_S21_EEEvvEEEEvNT_6ParamsE)
        /*0044*/ 	.word	0x00000000
.L_29:


//--------------------- .nv.compat                --------------------------
	.section	.nv.compat,"",@"SHT_CUDA_COMPAT_INFO"
	.align	4
        /*0000*/ 	.byte	0x02, 0x09, 0x01, 0x00, 0x02, 0x02, 0x02, 0x00, 0x02, 0x05, 0x05, 0x00, 0x03, 0x07, 0x01, 0x01
        /*0010*/ 	.byte	0x02, 0x03, 0x01, 0x00, 0x02, 0x06, 0x01, 0x00, 0x04, 0x0b, 0x08, 0x00, 0x09, 0x00, 0x00, 0x00
        /*0020*/ 	.byte	0x00, 0x00, 0x00, 0x00


//--------------------- .nv.info._ZN7cutlass13device_kernelINS_4gemm6kernel13GemmUniversalIN4cute5tupleIJiiiiEEENS1_10collective13CollectiveMmaINS1_35MainloopSm100TmaUmmaWarpSpecializedILi4ELi2ELi2ENS5_IJNS4_1CILi1EEESB_SB_EEEEENS5_IJNSA_ILi128EEENSA_ILi256EEENSA_ILi32EEEEEENS_6half_tENS5_IJlSB_lEEESI_SJ_NS4_8TiledMMAINS4_8MMA_AtomIJNS4_20SM100_MMA_F16BF16_SSISI_SI_fLi128ELi256ELNS4_4UMMA5MajorE0ELSO_0ELNSN_7ScaleInE0ELSP_0EEEEEENS4_6LayoutISC_NS5_IJNSA_ILi0EEEST_ST_EEEEENS5_IJNS4_10UnderscoreESW_SW_EEEEENS4_13SM90_TMA_LOADENS4_14ComposedLayoutINS4_7SwizzleILi2ELi4ELi3EEENS4_18smem_ptr_flag_bitsILi16EEENSS_INS5_IJNSA_ILi8EEESG_EEENS5_IJSG_SB_EEEEEEEvNS4_8identityESZ_S19_vS1A_EENS_8epilogue10collective18CollectiveEpilogueINS1C_23Sm100TmaWarpSpecializedILi4ELi2ELi64ELb1ELb0EEEJSH_NS5_IJNSS_ISE_SB_EENSS_INSA_ILi64EEESB_EEEEESI_SJ_SI_SJ_NS1C_6fusion15FusionCallbacksIS1G_NS1L_17LinearCombinationISI_fSI_fLNS_15FloatRoundStyleE2EEESH_S1K_JEEENS4_5SM1004TMEM4LOAD26SM100_TMEM_LOAD_32dp32b64xESZ_NS10_INS11_ILi3ELi4ELi3EEES14_NSS_INS5_IJS15_S1I_EEENS5_IJS1I_SB_EEEEEEENS4_39AutoVectorizingCopyWithAssumedAlignmentILi128EEENS4_14SM90_TMA_STOREES1Z_S21_S21_EEEvvEEEEvNT_6ParamsE --------------------------
	.section	.nv.info._ZN7cutlass13device_kernelINS_4gemm6kernel13GemmUniversalIN4cute5tupleIJiiiiEEENS1_10collective13CollectiveMmaINS1_35MainloopSm100TmaUmmaWarpSpecializedILi4ELi2ELi2ENS5_IJNS4_1CILi1EEESB_SB_EEEEENS5_IJNSA_ILi128EEENSA_ILi256EEENSA_ILi32EEEEEENS_6half_tENS5_IJlSB_lEEESI_SJ_NS4_8TiledMMAINS4_8MMA_AtomIJNS4_20SM100_MMA_F16BF16_SSISI_SI_fLi128ELi256ELNS4_4UMMA5MajorE0ELSO_0ELNSN_7ScaleInE0ELSP_0EEEEEENS4_6LayoutISC_NS5_IJNSA_ILi0EEEST_ST_EEEEENS5_IJNS4_10UnderscoreESW_SW_EEEEENS4_13SM90_TMA_LOADENS4_14ComposedLayoutINS4_7SwizzleILi2ELi4ELi3EEENS4_18smem_ptr_flag_bitsILi16EEENSS_INS5_IJNSA_ILi8EEESG_EEENS5_IJSG_SB_EEEEEEEvNS4_8identityESZ_S19_vS1A_EENS_8epilogue10collective18CollectiveEpilogueINS1C_23Sm100TmaWarpSpecializedILi4ELi2ELi64ELb1ELb0EEEJSH_NS5_IJNSS_ISE_SB_EENSS_INSA_ILi64EEESB_EEEEESI_SJ_SI_SJ_NS1C_6fusion15FusionCallbacksIS1G_NS1L_17LinearCombinationISI_fSI_fLNS_15FloatRoundStyleE2EEESH_S1K_JEEENS4_5SM1004TMEM4LOAD26SM100_TMEM_LOAD_32dp32b64xESZ_NS10_INS11_ILi3ELi4ELi3EEES14_NSS_INS5_IJS15_S1I_EEENS5_IJS1I_SB_EEEEEEENS4_39AutoVectorizingCopyWithAssumedAlignmentILi128EEENS4_14SM90_TMA_STOREES1Z_S21_S21_EEEvvEEEEvNT_6ParamsE,"",@"SHT_CUDA_INFO"
	.sectionflags	@""
	.align	4


	//----- nvinfo : EIATTR_CUDA_API_VERSION
	.align		4
        /*0000*/ 	.byte	0x04, 0x37
        /*0002*/ 	.short	(.L_31 - .L_30)
.L_30:
        /*0004*/ 	.word	0x00000082


	//----- nvinfo : EIATTR_KPARAM_INFO
	.align		4
.L_31:
        /*0008*/ 	.byte	0x04, 0x17
        /*000a*/ 	.short	(.L_33 - .L_32)
.L_32:
        /*000c*/ 	.word	0x00000000
        /*0010*/ 	.short	0x0000
        /*0012*/ 	.short	0x0000
        /*0014*/ 	.byte	0x00, 0xf0, 0x01, 0x20


	//----- nvinfo : EIATTR_AT_ENTRY_FRAGMENTS
	.align		4
.L_33:
        /*0018*/ 	.byte	0x04, 0x4f
        /*001a*/ 	.short	(.L_35 - .L_34)


	//   ....[0]....
.L_34:
        /*001c*/ 	.word	0x00000006


	//----- nvinfo : EIATTR_RESERVED_SMEM_USED
	.align		4
.L_35:
        /*0020*/ 	.byte	0x01, 0x41
	.zero		2


	//----- nvinfo : EIATTR_SPARSE_MMA_MASK
	.align		4
        /*0024*/ 	.byte	0x03, 0x50
        /*0026*/ 	.short	0x0000


	//----- nvinfo : EIATTR_TCGEN05_1CTA_USED
	.align		4
        /*0028*/ 	.byte	0x01, 0x51
	.zero		2


	//----- nvinfo : EIATTR_MAXREG_COUNT
	.align		4
        /*002c*/ 	.byte	0x03, 0x1b
        /*002e*/ 	.short	0x00ff


	//----- nvinfo : EIATTR_NUM_BARRIERS
	.align		4
        /*0030*/ 	.byte	0x02, 0x4c
        /*0032*/ 	.byte	0x07
	.zero		1


	//----- nvinfo : EIATTR_EXTERNS
	.align		4
        /*0034*/ 	.byte	0x04, 0x0f
        /*0036*/ 	.short	(.L_37 - .L_36)


	//   ....[0]....
	.align		4
.L_36:
        /*0038*/ 	.word	index@(__assertfail)


	//----- nvinfo : EIATTR_MERCURY_ISA_VERSION
	.align		4
.L_37:
        /*003c*/ 	.byte	0x03, 0x5f
        /*003e*/ 	.short	0x0101


	//----- nvinfo : EIATTR_INT_WARP_WIDE_INSTR_OFFSETS
	.align		4
        /*0040*/ 	.byte	0x04, 0x31
        /*0042*/ 	.short	(.L_39 - .L_38)


	//   ....[0]....
.L_38:
        /*0044*/ 	.word	0x00001db0


	//   ....[1]....
        /*0048*/ 	.word	0x00003600


	//   ....[2]....
        /*004c*/ 	.word	0x00003620


	//   ....[3]....
        /*0050*/ 	.word	0x00003650


	//   ....[4]....
        /*0054*/ 	.word	0x00003f90


	//   ....[5]....
        /*0058*/ 	.word	0x00004000


	//   ....[6]....
        /*005c*/ 	.word	0x000040e0


	//   ....[7]....
        /*0060*/ 	.word	0x00004160


	//   ....[8]....
        /*0064*/ 	.word	0x00004270


	//   ....[9]....
        /*0068*/ 	.word	0x00004300


	//   ....[10]....
        /*006c*/ 	.word	0x000044e0


	//   ....[11]....
        /*0070*/ 	.word	0x00004640


	//----- nvinfo : EIATTR_COOP_GROUP_MASK_REGIDS
	.align		4
.L_39:
        /*0074*/ 	.byte	0x04, 0x29
        /*0076*/ 	.short	(.L_41 - .L_40)


	//   ....[0]....
.L_40:
        /*0078*/ 	.word	0xffffffff


	//   ....[1]....
        /*007c*/ 	.word	0xffffffff


	//   ....[2]....
        /*0080*/ 	.word	0xffffffff


	//   ....[3]....
        /*0084*/ 	.word	0xffffffff


	//   ....[4]....
        /*0088*/ 	.word	0xffffffff


	//   ....[5]....
        /*008c*/ 	.word	0xffffffff


	//   ....[6]....
        /*0090*/ 	.word	0xffffffff


	//   ....[7]....
        /*0094*/ 	.word	0xffffffff


	//   ....[8]....
        /*0098*/ 	.word	0xffffffff


	//   ....[9]....
        /*009c*/ 	.word	0xffffffff


	//   ....[10]....
        /*00a0*/ 	.word	0xffffffff


	//   ....[11]....
        /*00a4*/ 	.word	0xffffffff


	//   ....[12]....
        /*00a8*/ 	.word	0xffffffff


	//----- nvinfo : EIATTR_COOP_GROUP_INSTR_OFFSETS
	.align		4
.L_41:
        /*00ac*/ 	.byte	0x04, 0x28
        /*00ae*/ 	.short	(.L_43 - .L_42)


	//   ....[0]....
.L_42:
        /*00b0*/ 	.word	0x00000090


	//   ....[1]....
        /*00b4*/ 	.word	0x000004d0


	//   ....[2]....
        /*00b8*/ 	.word	0x00000640


	//   ....[3]....
        /*00bc*/ 	.word	0x000007e0


	//   ....[4]....
        /*00c0*/ 	.word	0x000008e0


	//   ....[5]....
        /*00c4*/ 	.word	0x00000a50


	//   ....[6]....
        /*00c8*/ 	.word	0x00000bb0


	//   ....[7]....
        /*00cc*/ 	.word	0x00001c90


	//   ....[8]....
        /*00d0*/ 	.word	0x00002a70


	//   ....[9]....
        /*00d4*/ 	.word	0x00002c80


	//   ....[10]....
        /*00d8*/ 	.word	0x00002cb0


	//   ....[11]....
        /*00dc*/ 	.word	0x000034e0


	//   ....[12]....
        /*00e0*/ 	.word	0x00003710


	//----- nvinfo : EIATTR_VRC_CTA_INIT_COUNT
	.align		4
.L_43:
        /*00e4*/ 	.byte	0x02, 0x4a
        /*00e6*/ 	.byte	0x80
	.zero		1


	//----- nvinfo : EIATTR_SYSCALL_OFFSETS
	.align		4
        /*00e8*/ 	.byte	0x04, 0x46
        /*00ea*/ 	.short	(.L_45 - .L_44)


	//   ....[0]....
.L_44:
        /*00ec*/ 	.word	0x000050f0


	//   ....[1]....
        /*00f0*/ 	.word	0x000051e0


	//   ....[2]....
        /*00f4*/ 	.word	0x00005b50


	//   ....[3]....
        /*00f8*/ 	.word	0x00007010


	//   ....[4]....
        /*00fc*/ 	.word	0x00008430


	//   ....[5]....
        /*0100*/ 	.word	0x00009840


	//----- nvinfo : EIATTR_MBARRIER_INSTR_OFFSETS
	.align		4
.L_45:
        /*0104*/ 	.byte	0x04, 0x39
        /*0106*/ 	.short	(.L_47 - .L_46)


	//   ....[0]....
.L_46:
        /*0108*/ 	.word	0x000005b0
        /*010c*/ 	.word	0x000000ff
        /*0110*/ 	.word	0x00000000
        /*0114*/ 	.short	0x0100
        /*0116*/ 	.byte	0x05
	.zero		1


	//   ....[1]....
        /*0118*/ 	.word	0x000005c0
        /*011c*/ 	.word	0x000000ff
        /*0120*/ 	.word	0x00000020
        /*0124*/ 	.short	0x0100
        /*0126*/ 	.byte	0x05
	.zero		1


	//   ....[2]....
        /*0128*/ 	.word	0x000005d0
        /*012c*/ 	.word	0x000000ff
        /*0130*/ 	.word	0x00000008
        /*0134*/ 	.short	0x0100
        /*0136*/ 	.byte	0x05
	.zero		1


	//   ....[3]....
        /*0138*/ 	.word	0x000005e0
        /*013c*/ 	.word	0x000000ff
        /*0140*/ 	.word	0x00000028
        /*0144*/ 	.short	0x0100
        /*0146*/ 	.byte	0x05
	.zero		1


	//   ....[4]....
        /*0148*/ 	.word	0x000005f0
        /*014c*/ 	.word	0x000000ff
        /*0150*/ 	.word	0x00000010
        /*0154*/ 	.short	0x0100
        /*0156*/ 	.byte	0x05
	.zero		1


	//   ....[5]....
        /*0158*/ 	.word	0x00000600
        /*015c*/ 	.word	0x000000ff
        /*0160*/ 	.word	0x00000030
        /*0164*/ 	.short	0x0100
        /*0166*/ 	.byte	0x05
	.zero		1


	//   ....[6]....
        /*0168*/ 	.word	0x00000610
        /*016c*/ 	.word	0x000000ff
        /*0170*/ 	.word	0x00000018
        /*0174*/ 	.short	0x0100
        /*0176*/ 	.byte	0x05
	.zero		1


	//   ....[7]....
        /*0178*/ 	.word	0x00000620
        /*017c*/ 	.word	0x000000ff
        /*0180*/ 	.word	0x00000038
        /*0184*/ 	.short	0x0100
        /*0186*/ 	.byte	0x05
	.zero		1


	//   ....[8]....
        /*0188*/ 	.word	0x00000750
        /*018c*/ 	.word	0x000000ff
        /*0190*/ 	.word	0x00000040
        /*0194*/ 	.short	0x0100
        /*0196*/ 	.byte	0x07
	.zero		1


	//   ....[9]....
        /*0198*/ 	.word	0x00000760
        /*019c*/ 	.word	0x000000ff
        /*01a0*/ 	.word	0x00000060
        /*01a4*/ 	.short	0x0100
        /*01a6*/ 	.byte	0x07
	.zero		1


	//   ....[10]....
        /*01a8*/ 	.word	0x00000770
        /*01ac*/ 	.word	0x000000ff
        /*01b0*/ 	.word	0x00000048
        /*01b4*/ 	.short	0x0100
        /*01b6*/ 	.byte	0x07
	.zero		1


	//   ....[11]....
        /*01b8*/ 	.word	0x00000780
        /*01bc*/ 	.word	0x000000ff
        /*01c0*/ 	.word	0x00000068
        /*01c4*/ 	.short	0x0100
        /*01c6*/ 	.byte	0x07
	.zero		1


	//   ....[12]....
        /*01c8*/ 	.word	0x00000790
        /*01cc*/ 	.word	0x000000ff
        /*01d0*/ 	.word	0x00000050
        /*01d4*/ 	.short	0x0100
        /*01d6*/ 	.byte	0x07
	.zero		1


	//   ....[13]....
        /*01d8*/ 	.word	0x000007a0
        /*01dc*/ 	.word	0x000000ff
        /*01e0*/ 	.word	0x00000070
        /*01e4*/ 	.short	0x0100
        /*01e6*/ 	.byte	0x07
	.zero		1


	//   ....[14]....
        /*01e8*/ 	.word	0x000007b0
        /*01ec*/ 	.word	0x000000ff
        /*01f0*/ 	.word	0x00000058
        /*01f4*/ 	.short	0x0100
        /*01f6*/ 	.byte	0x07
	.zero		1


	//   ....[15]....
        /*01f8*/ 	.word	0x000007c0
        /*01fc*/ 	.word	0x000000ff
        /*0200*/ 	.word	0x00000078
        /*0204*/ 	.short	0x0100
        /*0206*/ 	.byte	0x07
	.zero		1


	//   ....[16]....
        /*0208*/ 	.word	0x000008b0
        /*020c*/ 	.word	0x000000ff
        /*0210*/ 	.word	0x00000080
        /*0214*/ 	.short	0x0100
        /*0216*/ 	.byte	0x05
	.zero		1


	//   ....[17]....
        /*0218*/ 	.word	0x000008c0
        /*021c*/ 	.word	0x000000ff
        /*0220*/ 	.word	0x00000088
        /*0224*/ 	.short	0x0100
        /*0226*/ 	.byte	0x05
	.zero		1


	//   ....[18]....
        /*0228*/ 	.word	0x00000a00
        /*022c*/ 	.word	0x000000ff
        /*0230*/ 	.word	0x00000090
        /*0234*/ 	.short	0x0100
        /*0236*/ 	.byte	0x05
	.zero		1


	//   ....[19]....
        /*0238*/ 	.word	0x00000a10
        /*023c*/ 	.word	0x000000ff
        /*0240*/ 	.word	0x000000a0
        /*0244*/ 	.short	0x0100
        /*0246*/ 	.byte	0x05
	.zero		1


	//   ....[20]....
        /*0248*/ 	.word	0x00000a20
        /*024c*/ 	.word	0x000000ff
        /*0250*/ 	.word	0x00000098
        /*0254*/ 	.short	0x0100
        /*0256*/ 	.byte	0x05
	.zero		1


	//   ....[21]....
        /*0258*/ 	.word	0x00000a30
        /*025c*/ 	.word	0x000000ff
        /*0260*/ 	.word	0x000000a8
        /*0264*/ 	.short	0x0100
        /*0266*/ 	.byte	0x05
	.zero		1


	//   ....[22]....
        /*0268*/ 	.word	0x00000b60
        /*026c*/ 	.word	0x000000ff
        /*0270*/ 	.word	0x000000b0
        /*0274*/ 	.short	0x0100
        /*0276*/ 	.byte	0x07
	.zero		1


	//   ....[23]....
        /*0278*/ 	.word	0x00000b70
        /*027c*/ 	.word	0x000000ff
        /*0280*/ 	.word	0x000000c0
        /*0284*/ 	.short	0x0100
        /*0286*/ 	.byte	0x07
	.zero		1


	//   ....[24]....
        /*0288*/ 	.word	0x00000b80
        /*028c*/ 	.word	0x000000ff
        /*0290*/ 	.word	0x000000b8
        /*0294*/ 	.short	0x0100
        /*0296*/ 	.byte	0x07
	.zero		1


	//   ....[25]....
        /*0298*/ 	.word	0x00000b90
        /*029c*/ 	.word	0x000000ff
        /*02a0*/ 	.word	0x000000c8
        /*02a4*/ 	.short	0x0100
        /*02a6*/ 	.byte	0x07
	.zero		1


	//   ....[26]....
        /*02a8*/ 	.word	0x00000c80
        /*02ac*/ 	.word	0x000000ff
        /*02b0*/ 	.word	0x000000d0
        /*02b4*/ 	.short	0x0100
        /*02b6*/ 	.byte	0x05
	.zero		1


	//   ....[27]....
        /*02b8*/ 	.word	0x00000c90
        /*02bc*/ 	.word	0x000000ff
        /*02c0*/ 	.word	0x000000e0
        /*02c4*/ 	.short	0x0100
        /*02c6*/ 	.byte	0x05
	.zero		1


	//   ....[28]....
        /*02c8*/ 	.word	0x00000ca0
        /*02cc*/ 	.word	0x000000ff
        /*02d0*/ 	.word	0x000000d8
        /*02d4*/ 	.short	0x0100
        /*02d6*/ 	.byte	0x05
	.zero		1


	//   ....[29]....
        /*02d8*/ 	.word	0x00000cb0
        /*02dc*/ 	.word	0x000000ff
        /*02e0*/ 	.word	0x000000e8
        /*02e4*/ 	.short	0x0100
        /*02e6*/ 	.byte	0x05
	.zero		1


	//   ....[30]....
        /*02e8*/ 	.word	0x00001590
        /*02ec*/ 	.word	0x00000003
        /*02f0*/ 	.word	0x000000e0
        /*02f4*/ 	.short	0x010a
        /*02f6*/ 	.byte	0xff
	.zero		1


	//   ....[31]....
        /*02f8*/ 	.word	0x000015c0
        /*02fc*/ 	.word	0x00000003
        /*0300*/ 	.word	0x000000d0
        /*0304*/ 	.short	0x0101
        /*0306*/ 	.byte	0xff
	.zero		1


	//   ....[32]....
        /*0308*/ 	.word	0x00001690
        /*030c*/ 	.word	0x000000ff
        /*0310*/ 	.word	0x00000020
        /*0314*/ 	.short	0x010a
        /*0316*/ 	.byte	0x08
	.zero		1


	//   ....[33]....
        /*0318*/ 	.word	0x00001730
        /*031c*/ 	.word	0x000000ff
        /*0320*/ 	.word	0x00000020
        /*0324*/ 	.short	0x010a
        /*0326*/ 	.byte	0x21
	.zero		1


	//   ....[34]....
        /*0328*/ 	.word	0x00001880
        /*032c*/ 	.word	0x000000ff
        /*0330*/ 	.word	0x00000020
        /*0334*/ 	.short	0x010a
        /*0336*/ 	.byte	0x08
	.zero		1


	//   ....[35]....
        /*0338*/ 	.word	0x00001990
        /*033c*/ 	.word	0x000000ff
        /*0340*/ 	.word	0x00000088
        /*0344*/ 	.short	0x0101
        /*0346*/ 	.byte	0x04
	.zero		1


	//   ....[36]....
        /*0348*/ 	.word	0x000019b0
        /*034c*/ 	.word	0x000000ff
        /*0350*/ 	.word	0x00000020
        /*0354*/ 	.short	0x010a
        /*0356*/ 	.byte	0x08
	.zero		1


	//   ....[37]....
        /*0358*/ 	.word	0x00001a30
        /*035c*/ 	.word	0x000000ff
        /*0360*/ 	.word	0x00000020
        /*0364*/ 	.short	0x010a
        /*0366*/ 	.byte	0x11
	.zero		1


	//   ....[38]....
        /*0368*/ 	.word	0x00001b80
        /*036c*/ 	.word	0x000000ff
        /*0370*/ 	.word	0x00000020
        /*0374*/ 	.short	0x010a
        /*0376*/ 	.byte	0x08
	.zero		1


	//   ....[39]....
        /*0378*/ 	.word	0x00001cc0
        /*037c*/ 	.word	0x00000002
        /*0380*/ 	.word	0x00000090
        /*0384*/ 	.short	0x010a
        /*0386*/ 	.byte	0xff
	.zero		1


	//   ....[40]....
        /*0388*/ 	.word	0x00001d80
        /*038c*/ 	.word	0x00000002
        /*0390*/ 	.word	0x00000000
        /*0394*/ 	.short	0x0101
        /*0396*/ 	.byte	0xff
	.zero		1


	//   ....[41]....
        /*0398*/ 	.word	0x000022e0
        /*039c*/ 	.word	0x000000ff
        /*03a0*/ 	.word	0x00000000
        /*03a4*/ 	.short	0x010a
        /*03a6*/ 	.byte	0x05
	.zero		1


	//   ....[42]....
        /*03a8*/ 	.word	0x00002370
        /*03ac*/ 	.word	0x000000ff
        /*03b0*/ 	.word	0x00000000
        /*03b4*/ 	.short	0x010a
        /*03b6*/ 	.byte	0x05
	.zero		1


	//   ....[43]....
        /*03b8*/ 	.word	0x00002400
        /*03bc*/ 	.word	0x000000ff
        /*03c0*/ 	.word	0x00000000
        /*03c4*/ 	.short	0x010a
        /*03c6*/ 	.byte	0x05
	.zero		1


	//   ....[44]....
        /*03c8*/ 	.word	0x000024a0
        /*03cc*/ 	.word	0x00000000
        /*03d0*/ 	.word	0x00000000
        /*03d4*/ 	.short	0x010a
        /*03d6*/ 	.byte	0xff
	.zero		1


	//   ....[45]....
        /*03d8*/ 	.word	0x000025c0
        /*03dc*/ 	.word	0x00000000
        /*03e0*/ 	.word	0x000000d0
        /*03e4*/ 	.short	0x010a
        /*03e6*/ 	.byte	0xff
	.zero		1


	//   ....[46]....
        /*03e8*/ 	.word	0x00002620
        /*03ec*/ 	.word	0x00000004
        /*03f0*/ 	.word	0x00000000
        /*03f4*/ 	.short	0x0101
        /*03f6*/ 	.byte	0xff
	.zero		1


	//   ....[47]....
        /*03f8*/ 	.word	0x00002640
        /*03fc*/ 	.word	0x000000ff
        /*0400*/ 	.word	0x000000a0
        /*0404*/ 	.short	0x010a
        /*0406*/ 	.byte	0x05
	.zero		1


	//   ....[48]....
        /*0408*/ 	.word	0x00002760
        /*040c*/ 	.word	0x00000000
        /*0410*/ 	.word	0x00000090
        /*0414*/ 	.short	0x010a
        /*0416*/ 	.byte	0xff
	.zero		1


	//   ....[49]....
        /*0418*/ 	.word	0x00002870
        /*041c*/ 	.word	0x00000000
        /*0420*/ 	.word	0x00000000
        /*0424*/ 	.short	0x0101
        /*0426*/ 	.byte	0xff
	.zero		1


	//   ....[50]....
        /*0428*/ 	.word	0x00002900
        /*042c*/ 	.word	0x000000ff
        /*0430*/ 	.word	0x000000a0
        /*0434*/ 	.short	0x0106
        /*0436*/ 	.byte	0x05
	.zero		1


	//   ....[51]....
        /*0438*/ 	.word	0x00002920
        /*043c*/ 	.word	0x000000ff
        /*0440*/ 	.word	0x000000a0
        /*0444*/ 	.short	0x010a
        /*0446*/ 	.byte	0x05
	.zero		1


	//   ....[52]....
        /*0448*/ 	.word	0x000029b0
        /*044c*/ 	.word	0x000000ff
        /*0450*/ 	.word	0x000000a0
        /*0454*/ 	.short	0x0106
        /*0456*/ 	.byte	0x04
	.zero		1


	//   ....[53]....
        /*0458*/ 	.word	0x000029f0
        /*045c*/ 	.word	0x00000000
        /*0460*/ 	.word	0x000000a0
        /*0464*/ 	.short	0x010a
        /*0466*/ 	.byte	0xff
	.zero		1


	//   ....[54]....
        /*0468*/ 	.word	0x00002ef0
        /*046c*/ 	.word	0x00000000
        /*0470*/ 	.word	0x00000090
        /*0474*/ 	.short	0x010a
        /*0476*/ 	.byte	0xff
	.zero		1


	//   ....[55]....
        /*0478*/ 	.word	0x00003000
        /*047c*/ 	.word	0x00000003
        /*0480*/ 	.word	0x00000000
        /*0484*/ 	.short	0x0101
        /*0486*/ 	.byte	0xff
	.zero		1


	//   ....[56]....
        /*0488*/ 	.word	0x00003010
        /*048c*/ 	.word	0x000000ff
        /*0490*/ 	.word	0x00000000
        /*0494*/ 	.short	0x010a
        /*0496*/ 	.byte	0x04
	.zero		1


	//   ....[57]....
        /*0498*/ 	.word	0x00003030
        /*049c*/ 	.word	0x000000ff
        /*04a0*/ 	.word	0x000000c0
        /*04a4*/ 	.short	0x010a
        /*04a6*/ 	.byte	0x08
	.zero		1


	//   ....[58]....
        /*04a8*/ 	.word	0x00003100
        /*04ac*/ 	.word	0x000000ff
        /*04b0*/ 	.word	0x00000000
        /*04b4*/ 	.short	0x010a
        /*04b6*/ 	.byte	0x07
	.zero		1


	//   ....[59]....
        /*04b8*/ 	.word	0x00003240
        /*04bc*/ 	.word	0x000000ff
        /*04c0*/ 	.word	0x00000000
        /*04c4*/ 	.short	0x010a
        /*04c6*/ 	.byte	0x04
	.zero		1


	//   ....[60]....
        /*04c8*/ 	.word	0x00003430
        /*04cc*/ 	.word	0x000000ff
        /*04d0*/ 	.word	0x00000000
        /*04d4*/ 	.short	0x010a
        /*04d6*/ 	.byte	0x05
	.zero		1


	//   ....[61]....
        /*04d8*/ 	.word	0x000034c0
        /*04dc*/ 	.word	0x000000ff
        /*04e0*/ 	.word	0x00000000
        /*04e4*/ 	.short	0x010a
        /*04e6*/ 	.byte	0x07
	.zero		1


	//   ....[62]....
        /*04e8*/ 	.word	0x00003940
        /*04ec*/ 	.word	0x00000000
        /*04f0*/ 	.word	0x00000090
        /*04f4*/ 	.short	0x010a
        /*04f6*/ 	.byte	0xff
	.zero		1


	//   ....[63]....
        /*04f8*/ 	.word	0x00003a00
        /*04fc*/ 	.word	0x00000000
        /*0500*/ 	.word	0x00000000
        /*0504*/ 	.short	0x0101
        /*0506*/ 	.byte	0xff
	.zero		1


	//   ....[64]....
        /*0508*/ 	.word	0x00003d20
        /*050c*/ 	.word	0x000000ff
        /*0510*/ 	.word	0x00000088
        /*0514*/ 	.short	0x010a
        /*0516*/ 	.byte	0x07
	.zero		1


	//   ....[65]....
        /*0518*/ 	.word	0x00003f10
        /*051c*/ 	.word	0x000000ff
        /*0520*/ 	.word	0x00000060
        /*0524*/ 	.short	0x010a
        /*0526*/ 	.byte	0x07
	.zero		1


	//   ....[66]....
        /*0528*/ 	.word	0x00004080
        /*052c*/ 	.word	0x000000ff
        /*0530*/ 	.word	0x00000040
        /*0534*/ 	.short	0x010b
        /*0536*/ 	.byte	0x07
	.zero		1


	//   ....[67]....
        /*0538*/ 	.word	0x00004090
        /*053c*/ 	.word	0x000000ff
        /*0540*/ 	.word	0x00000000
        /*0544*/ 	.short	0x0101
        /*0546*/ 	.byte	0x08
	.zero		1


	//   ....[68]....
        /*0548*/ 	.word	0x000040b0
        /*054c*/ 	.word	0x000000ff
        /*0550*/ 	.word	0x00000068
        /*0554*/ 	.short	0x010a
        /*0556*/ 	.byte	0x07
	.zero		1


	//   ....[69]....
        /*0558*/ 	.word	0x00004210
        /*055c*/ 	.word	0x000000ff
        /*0560*/ 	.word	0x00000048
        /*0564*/ 	.short	0x010b
        /*0566*/ 	.byte	0x07
	.zero		1


	//   ....[70]....
        /*0568*/ 	.word	0x00004220
        /*056c*/ 	.word	0x000000ff
        /*0570*/ 	.word	0x00000000
        /*0574*/ 	.short	0x0101
        /*0576*/ 	.byte	0x08
	.zero		1


	//   ....[71]....
        /*0578*/ 	.word	0x00004230
        /*057c*/ 	.word	0x000000ff
        /*0580*/ 	.word	0x00000070
        /*0584*/ 	.short	0x010a
        /*0586*/ 	.byte	0x07
	.zero		1


	//   ....[72]....
        /*0588*/ 	.word	0x000043d0
        /*058c*/ 	.word	0x000000ff
        /*0590*/ 	.word	0x00000050
        /*0594*/ 	.short	0x010b
        /*0596*/ 	.byte	0x07
	.zero		1


	//   ....[73]....
        /*0598*/ 	.word	0x00004440
        /*059c*/ 	.word	0x000000ff
        /*05a0*/ 	.word	0x00000000
        /*05a4*/ 	.short	0x0101
        /*05a6*/ 	.byte	0x08
	.zero		1


	//   ....[74]....
        /*05a8*/ 	.word	0x00004470
        /*05ac*/ 	.word	0x000000ff
        /*05b0*/ 	.word	0x00000078
        /*05b4*/ 	.short	0x010a
        /*05b6*/ 	.byte	0x07
	.zero		1


	//   ....[75]....
        /*05b8*/ 	.word	0x00004680
        /*05bc*/ 	.word	0x000000ff
        /*05c0*/ 	.word	0x00000058
        /*05c4*/ 	.short	0x010b
        /*05c6*/ 	.byte	0x07
	.zero		1


	//   ....[76]....
        /*05c8*/ 	.word	0x000046a0
        /*05cc*/ 	.word	0x000000ff
        /*05d0*/ 	.word	0x00000000
        /*05d4*/ 	.short	0x0101
        /*05d6*/ 	.byte	0x0d
	.zero		1


	//   ....[77]....
        /*05d8*/ 	.word	0x000046d0
        /*05dc*/ 	.word	0x000000ff
        /*05e0*/ 	.word	0x00000060
        /*05e4*/ 	.short	0x010a
        /*05e6*/ 	.byte	0x07
	.zero		1


	//   ....[78]....
        /*05e8*/ 	.word	0x000046f0
        /*05ec*/ 	.word	0x000000ff
        /*05f0*/ 	.word	0x00000068
        /*05f4*/ 	.short	0x010a
        /*05f6*/ 	.byte	0x07
	.zero		1


	//   ....[79]....
        /*05f8*/ 	.word	0x00004710
        /*05fc*/ 	.word	0x000000ff
        /*0600*/ 	.word	0x00000070
        /*0604*/ 	.short	0x010a
        /*0606*/ 	.byte	0x07
	.zero		1


	//   ....[80]....
        /*0608*/ 	.word	0x00004750
        /*060c*/ 	.word	0x00000000
        /*0610*/ 	.word	0x00000078
        /*0614*/ 	.short	0x010a
        /*0616*/ 	.byte	0xff
	.zero		1


	//   ....[81]....
        /*0618*/ 	.word	0x00004ab0
        /*061c*/ 	.word	0x00000000
        /*0620*/ 	.word	0x00000090
        /*0624*/ 	.short	0x010a
        /*0626*/ 	.byte	0xff
	.zero		1


	//   ....[82]....
        /*0628*/ 	.word	0x00004bc0
        /*062c*/ 	.word	0x00000000
        /*0630*/ 	.word	0x00000000
        /*0634*/ 	.short	0x0101
        /*0636*/ 	.byte	0xff
	.zero		1


	//   ....[83]....
        /*0638*/ 	.word	0x00005670
        /*063c*/ 	.word	0x000000ff
        /*0640*/ 	.word	0x00000040
        /*0644*/ 	.short	0x010a
        /*0646*/ 	.byte	0x30
	.zero		1


	//   ....[84]....
        /*0648*/ 	.word	0x00005730
        /*064c*/ 	.word	0x00000057
        /*0650*/ 	.word	0x000000b0
        /*0654*/ 	.short	0x010a
        /*0656*/ 	.byte	0xff
	.zero		1


	//   ....[85]....
        /*0658*/ 	.word	0x00005860
        /*065c*/ 	.word	0x000000ff
        /*0660*/ 	.word	0x00000040
        /*0664*/ 	.short	0x010a
        /*0666*/ 	.byte	0x30
	.zero		1


	//   ....[86]....
        /*0668*/ 	.word	0x00005a30
        /*066c*/ 	.word	0x00000057
        /*0670*/ 	.word	0x000000b0
        /*0674*/ 	.short	0x010a
        /*0676*/ 	.byte	0xff
	.zero		1


	//   ....[87]....
        /*0678*/ 	.word	0x00006cb0
        /*067c*/ 	.word	0x00000000
        /*0680*/ 	.word	0x00000000
        /*0684*/ 	.short	0x0101
        /*0686*/ 	.byte	0xff
	.zero		1


	//   ....[88]....
        /*0688*/ 	.word	0x00006cc0
        /*068c*/ 	.word	0x00000003
        /*0690*/ 	.word	0x00000040
        /*0694*/ 	.short	0x010a
        /*0696*/ 	.byte	0xff
	.zero		1


	//   ....[89]....
        /*0698*/ 	.word	0x00006da0
        /*069c*/ 	.word	0x00000003
        /*06a0*/ 	.word	0x00000040
        /*06a4*/ 	.short	0x010a
        /*06a6*/ 	.byte	0xff
	.zero		1


	//   ....[90]....
        /*06a8*/ 	.word	0x000080d0
        /*06ac*/ 	.word	0x00000055
        /*06b0*/ 	.word	0x00000000
        /*06b4*/ 	.short	0x0101
        /*06b6*/ 	.byte	0xff
	.zero		1


	//   ....[91]....
        /*06b8*/ 	.word	0x000080f0
        /*06bc*/ 	.word	0x00000000
        /*06c0*/ 	.word	0x00000040
        /*06c4*/ 	.short	0x010a
        /*06c6*/ 	.byte	0xff
	.zero		1


	//   ....[92]....
        /*06c8*/ 	.word	0x000081c0
        /*06cc*/ 	.word	0x00000000
        /*06d0*/ 	.word	0x00000040
        /*06d4*/ 	.short	0x010a
        /*06d6*/ 	.byte	0xff
	.zero		1


	//   ....[93]....
        /*06d8*/ 	.word	0x000094f0
        /*06dc*/ 	.word	0x00000054
        /*06e0*/ 	.word	0x00000000
        /*06e4*/ 	.short	0x0101
        /*06e6*/ 	.byte	0xff
	.zero		1


	//   ....[94]....
        /*06e8*/ 	.word	0x00009510
        /*06ec*/ 	.word	0x00000003
        /*06f0*/ 	.word	0x00000040
        /*06f4*/ 	.short	0x010a
        /*06f6*/ 	.byte	0xff
	.zero		1


	//   ....[95]....
        /*06f8*/ 	.word	0x000095e0
        /*06fc*/ 	.word	0x00000003
        /*0700*/ 	.word	0x00000040
        /*0704*/ 	.short	0x010a
        /*0706*/ 	.byte	0xff
	.zero		1


	//   ....[96]....
        /*0708*/ 	.word	0x000099a0
        /*070c*/ 	.word	0x000000ff
        /*0710*/ 	.word	0x00000000
        /*0714*/ 	.short	0x0101
        /*0716*/ 	.byte	0x05
	.zero		1


	//   ....[97]....
        /*0718*/ 	.word	0x0000a960
        /*071c*/ 	.word	0x00000000
        /*0720*/ 	.word	0x00000000
        /*0724*/ 	.short	0x0101
        /*0726*/ 	.byte	0xff
	.zero		1


	//   ....[98]....
        /*0728*/ 	.word	0x0000abd0
        /*072c*/ 	.word	0x000000ff
        /*0730*/ 	.word	0x00000000
        /*0734*/ 	.short	0x0101
        /*0736*/ 	.byte	0x04
	.zero		1


	//   ....[99]....
        /*0738*/ 	.word	0x0000abf0
        /*073c*/ 	.word	0x00000003
        /*0740*/ 	.word	0x000000e0
        /*0744*/ 	.short	0x010a
        /*0746*/ 	.byte	0xff
	.zero		1


	//   ....[100]....
        /*0748*/ 	.word	0x0000ac50
        /*074c*/ 	.word	0x00000002
        /*0750*/ 	.word	0x00000020
        /*0754*/ 	.short	0x010a
        /*0756*/ 	.byte	0xff
	.zero		1


	//   ....[101]....
        /*0758*/ 	.word	0x0000acb0
        /*075c*/ 	.word	0x00000002
        /*0760*/ 	.word	0x00000020
        /*0764*/ 	.short	0x010a
        /*0766*/ 	.byte	0xff
	.zero		1


	//   ....[102]....
        /*0768*/ 	.word	0x0000ad00
        /*076c*/ 	.word	0x00000002
        /*0770*/ 	.word	0x00000090
        /*0774*/ 	.short	0x010a
        /*0776*/ 	.byte	0xff
	.zero		1


	//   ....[103]....
        /*0778*/ 	.word	0x0000ad60
        /*077c*/ 	.word	0x00000000
        /*0780*/ 	.word	0x00000000
        /*0784*/ 	.short	0x010a
        /*0786*/ 	.byte	0xff
	.zero		1


	//   ....[104]....
        /*0788*/ 	.word	0x0000adc0
        /*078c*/ 	.word	0x00000000
        /*0790*/ 	.word	0x00000000
        /*0794*/ 	.short	0x010a
        /*0796*/ 	.byte	0xff
	.zero		1


	//   ....[105]....
        /*0798*/ 	.word	0x0000ae20
        /*079c*/ 	.word	0x00000000
        /*07a0*/ 	.word	0x00000000
        /*07a4*/ 	.short	0x010a
        /*07a6*/ 	.byte	0xff
	.zero		1


	//   ....[106]....
        /*07a8*/ 	.word	0x0000ae70
        /*07ac*/ 	.word	0x00000000
        /*07b0*/ 	.word	0x000000d0
        /*07b4*/ 	.short	0x010a
        /*07b6*/ 	.byte	0xff
	.zero		1


	//   ....[107]....
        /*07b8*/ 	.word	0x0000aed0
        /*07bc*/ 	.word	0x00000000
        /*07c0*/ 	.word	0x000000a0
        /*07c4*/ 	.short	0x010a
        /*07c6*/ 	.byte	0xff
	.zero		1


	//   ....[108]....
        /*07c8*/ 	.word	0x0000af20
        /*07cc*/ 	.word	0x00000000
        /*07d0*/ 	.word	0x00000090
        /*07d4*/ 	.short	0x010a
        /*07d6*/ 	.byte	0xff
	.zero		1


	//   ....[109]....
        /*07d8*/ 	.word	0x0000af80
        /*07dc*/ 	.word	0x00000000
        /*07e0*/ 	.word	0x000000a0
        /*07e4*/ 	.short	0x010a
        /*07e6*/ 	.byte	0xff
	.zero		1


	//   ....[110]....
        /*07e8*/ 	.word	0x0000afd0
        /*07ec*/ 	.word	0x00000000
        /*07f0*/ 	.word	0x00000090
        /*07f4*/ 	.short	0x010a
        /*07f6*/ 	.byte	0xff
	.zero		1


	//   ....[111]....
        /*07f8*/ 	.word	0x0000b030
        /*07fc*/ 	.word	0x00000003
        /*0800*/ 	.word	0x000000c0
        /*0804*/ 	.short	0x010a
        /*0806*/ 	.byte	0xff
	.zero		1


	//   ....[112]....
        /*0808*/ 	.word	0x0000b090
        /*080c*/ 	.word	0x00000000
        /*0810*/ 	.word	0x00000000
        /*0814*/ 	.short	0x010a
        /*0816*/ 	.byte	0xff
	.zero		1


	//   ....[113]....
        /*0818*/ 	.word	0x0000b0f0
        /*081c*/ 	.word	0x00000000
        /*0820*/ 	.word	0x00000000
        /*0824*/ 	.short	0x010a
        /*0826*/ 	.byte	0xff
	.zero		1


	//   ....[114]....
        /*0828*/ 	.word	0x0000b150
        /*082c*/ 	.word	0x00000000
        /*0830*/ 	.word	0x00000000
        /*0834*/ 	.short	0x010a
        /*0836*/ 	.byte	0xff
	.zero		1


	//   ....[115]....
        /*0838*/ 	.word	0x0000b1a0
        /*083c*/ 	.word	0x00000000
        /*0840*/ 	.word	0x00000090
        /*0844*/ 	.short	0x010a
        /*0846*/ 	.byte	0xff
	.zero		1


	//   ....[116]....
        /*0848*/ 	.word	0x0000b200
        /*084c*/ 	.word	0x00000000
        /*0850*/ 	.word	0x00000088
        /*0854*/ 	.short	0x010a
        /*0856*/ 	.byte	0xff
	.zero		1


	//   ....[117]....
        /*0858*/ 	.word	0x0000b260
        /*085c*/ 	.word	0x00000003
        /*0860*/ 	.word	0x00000060
        /*0864*/ 	.short	0x010a
        /*0866*/ 	.byte	0xff
	.zero		1


	//   ....[118]....
        /*0868*/ 	.word	0x0000b2c0
        /*086c*/ 	.word	0x00000003
        /*0870*/ 	.word	0x00000068
        /*0874*/ 	.short	0x010a
        /*0876*/ 	.byte	0xff
	.zero		1


	//   ....[119]....
        /*0878*/ 	.word	0x0000b320
        /*087c*/ 	.word	0x00000003
        /*0880*/ 	.word	0x00000070
        /*0884*/ 	.short	0x010a
        /*0886*/ 	.byte	0xff
	.zero		1


	//   ....[120]....
        /*0888*/ 	.word	0x0000b380
        /*088c*/ 	.word	0x00000003
        /*0890*/ 	.word	0x00000078
        /*0894*/ 	.short	0x010a
        /*0896*/ 	.byte	0xff
	.zero		1


	//   ....[121]....
        /*0898*/ 	.word	0x0000b3e0
        /*089c*/ 	.word	0x00000000
        /*08a0*/ 	.word	0x00000060
        /*08a4*/ 	.short	0x010a
        /*08a6*/ 	.byte	0xff
	.zero		1


	//   ....[122]....
        /*08a8*/ 	.word	0x0000b440
        /*08ac*/ 	.word	0x00000000
        /*08b0*/ 	.word	0x00000068
        /*08b4*/ 	.short	0x010a
        /*08b6*/ 	.byte	0xff
	.zero		1


	//   ....[123]....
        /*08b8*/ 	.word	0x0000b4a0
        /*08bc*/ 	.word	0x00000000
        /*08c0*/ 	.word	0x00000070
        /*08c4*/ 	.short	0x010a
        /*08c6*/ 	.byte	0xff
	.zero		1


	//   ....[124]....
        /*08c8*/ 	.word	0x0000b4f0
        /*08cc*/ 	.word	0x00000000
        /*08d0*/ 	.word	0x00000090
        /*08d4*/ 	.short	0x010a
        /*08d6*/ 	.byte	0xff
	.zero		1


	//   ....[125]....
        /*08d8*/ 	.word	0x0000b550
        /*08dc*/ 	.word	0x00000003
        /*08e0*/ 	.word	0x00000040
        /*08e4*/ 	.short	0x010a
        /*08e6*/ 	.byte	0xff
	.zero		1


	//   ....[126]....
        /*08e8*/ 	.word	0x0000b5a0
        /*08ec*/ 	.word	0x00000057
        /*08f0*/ 	.word	0x000000b0
        /*08f4*/ 	.short	0x010a
        /*08f6*/ 	.byte	0xff
	.zero		1


	//   ....[127]....
        /*08f8*/ 	.word	0x0000b5f0
        /*08fc*/ 	.word	0x00000003
        /*0900*/ 	.word	0x00000040
        /*0904*/ 	.short	0x010a
        /*0906*/ 	.byte	0xff
	.zero		1


	//   ....[128]....
        /*0908*/ 	.word	0x0000b640
        /*090c*/ 	.word	0x00000000
        /*0910*/ 	.word	0x00000040
        /*0914*/ 	.short	0x010a
        /*0916*/ 	.byte	0xff
	.zero		1


	//   ....[129]....
        /*0918*/ 	.word	0x0000b690
        /*091c*/ 	.word	0x00000003
        /*0920*/ 	.word	0x00000040
        /*0924*/ 	.short	0x010a
        /*0926*/ 	.byte	0xff
	.zero		1


	//----- nvinfo : EIATTR_NUM_MBARRIERS
	.align		4
.L_47:
        /*0928*/ 	.byte	0x03, 0x38
        /*092a*/ 	.short	0x001e


	//----- nvinfo : EIATTR_EXIT_INSTR_OFFSETS
	.align		4
        /*092c*/ 	.byte	0x04, 0x1c
        /*092e*/ 	.short	(.L_49 - .L_48)


	//   ....[0]....
.L_48:
        /*0930*/ 	.word	0x000024d0


	//   ....[1]....
        /*0934*/ 	.word	0x000029c0


	//   ....[2]....
        /*0938*/ 	.word	0x00002a20


	//   ....[3]....
        /*093c*/ 	.word	0x00003720


	//   ....[4]....
        /*0940*/ 	.word	0x00004780


	//   ....[5]....
        /*0944*/ 	.word	0x000047c0


	//   ....[6]....
        /*0948*/ 	.word	0x0000aac0


	//   ....[7]....
        /*094c*/ 	.word	0x0000ab40


	//   ....[8]....
        /*0950*/ 	.word	0x0000ab70


	//   ....[9]....
        /*0954*/ 	.word	0x0000abe0


	//----- nvinfo : EIATTR_MAX_THREADS
	.align		4
.L_49:
        /*0958*/ 	.byte	0x04, 0x05
        /*095a*/ 	.short	(.L_51 - .L_50)
.L_50:
        /*095c*/ 	.word	0x00000100
        /*0960*/ 	.word	0x00000001
        /*0964*/ 	.word	0x00000001


	//----- nvinfo : EIATTR_CRS_STACK_SIZE
	.align		4
.L_51:
        /*0968*/ 	.byte	0x04, 0x1e
        /*096a*/ 	.short	(.L_53 - .L_52)
.L_52:
        /*096c*/ 	.word	0x00000000


	//----- nvinfo : EIATTR_CBANK_PARAM_SIZE
	.align		4
.L_53:
        /*0970*/ 	.byte	0x03, 0x19
        /*0972*/ 	.short	0x0800


	//----- nvinfo : EIATTR_PARAM_CBANK
	.align		4
        /*0974*/ 	.byte	0x04, 0x0a
        /*0976*/ 	.short	(.L_55 - .L_54)
	.align		4
.L_54:
        /*0978*/ 	.word	index@(.nv.constant0._ZN7cutlass13device_kernelINS_4gemm6kernel13GemmUniversalIN4cute5tupleIJiiiiEEENS1_10collective13CollectiveMmaINS1_35MainloopSm100TmaUmmaWarpSpecializedILi4ELi2ELi2ENS5_IJNS4_1CILi1EEESB_SB_EEEEENS5_IJNSA_ILi128EEENSA_ILi256EEENSA_ILi32EEEEEENS_6half_tENS5_IJlSB_lEEESI_SJ_NS4_8TiledMMAINS4_8MMA_AtomIJNS4_20SM100_MMA_F16BF16_SSISI_SI_fLi128ELi256ELNS4_4UMMA5MajorE0ELSO_0ELNSN_7ScaleInE0ELSP_0EEEEEENS4_6LayoutISC_NS5_IJNSA_ILi0EEEST_ST_EEEEENS5_IJNS4_10UnderscoreESW_SW_EEEEENS4_13SM90_TMA_LOADENS4_14ComposedLayoutINS4_7SwizzleILi2ELi4ELi3EEENS4_18smem_ptr_flag_bitsILi16EEENSS_INS5_IJNSA_ILi8EEESG_EEENS5_IJSG_SB_EEEEEEEvNS4_8identityESZ_S19_vS1A_EENS_8epilogue10collective18CollectiveEpilogueINS1C_23Sm100TmaWarpSpecializedILi4ELi2ELi64ELb1ELb0EEEJSH_NS5_IJNSS_ISE_SB_EENSS_INSA_ILi64EEESB_EEEEESI_SJ_SI_SJ_NS1C_6fusion15FusionCallbacksIS1G_NS1L_17LinearCombinationISI_fSI_fLNS_15FloatRoundStyleE2EEESH_S1K_JEEENS4_5SM1004TMEM4LOAD26SM100_TMEM_LOAD_32dp32b64xESZ_NS10_INS11_ILi3ELi4ELi3EEES14_NSS_INS5_IJS15_S1I_EEENS5_IJS1I_SB_EEEEEEENS4_39AutoVectorizingCopyWithAssumedAlignmentILi128EEENS4_14SM90_TMA_STOREES1Z_S21_S21_EEEvvEEEEvNT_6ParamsE)
        /*097c*/ 	.short	0x0380
        /*097e*/ 	.short	0x0800


	//----- nvinfo : EIATTR_SW_WAR
	.align		4
.L_55:
        /*0980*/ 	.byte	0x04, 0x36
        /*0982*/ 	.short	(.L_57 - .L_56)
.L_56:
        /*0984*/ 	.word	0x00000008
.L_57:


//--------------------- .nv.callgraph             --------------------------
	.section	.nv.callgraph,"",@"SHT_CUDA_CALLGRAPH"
	.align	4
	.sectionentsize	8
	.align		4
        /*0000*/ 	.word	0x00000000
	.align		4
        /*0004*/ 	.word	0xffffffff
	.align		4
        /*0008*/ 	.word	index@(_ZN7cutlass13device_kernelINS_4gemm6kernel13GemmUniversalIN4cute5tupleIJiiiiEEENS1_10collective13CollectiveMmaINS1_35MainloopSm100TmaUmmaWarpSpecializedILi4ELi2ELi2ENS5_IJNS4_1CILi1EEESB_SB_EEEEENS5_IJNSA_ILi128EEENSA_ILi256EEENSA_ILi32EEEEEENS_6half_tENS5_IJlSB_lEEESI_SJ_NS4_8TiledMMAINS4_8MMA_AtomIJNS4_20SM100_MMA_F16BF16_SSISI_SI_fLi128ELi256ELNS4_4UMMA5MajorE0ELSO_0ELNSN_7ScaleInE0ELSP_0EEEEEENS4_6LayoutISC_NS5_IJNSA_ILi0EEEST_ST_EEEEENS5_IJNS4_10UnderscoreESW_SW_EEEEENS4_13SM90_TMA_LOADENS4_14ComposedLayoutINS4_7SwizzleILi2ELi4ELi3EEENS4_18smem_ptr_flag_bitsILi16EEENSS_INS5_IJNSA_ILi8EEESG_EEENS5_IJSG_SB_EEEEEEEvNS4_8identityESZ_S19_vS1A_EENS_8epilogue10collective18CollectiveEpilogueINS1C_23Sm100TmaWarpSpecializedILi4ELi2ELi64ELb1ELb0EEEJSH_NS5_IJNSS_ISE_SB_EENSS_INSA_ILi64EEESB_EEEEESI_SJ_SI_SJ_NS1C_6fusion15FusionCallbacksIS1G_NS1L_17LinearCombinationISI_fSI_fLNS_15FloatRoundStyleE2EEESH_S1K_JEEENS4_5SM1004TMEM4LOAD26SM100_TMEM_LOAD_32dp32b64xESZ_NS10_INS11_ILi3ELi4ELi3EEES14_NSS_INS5_IJS15_S1I_EEENS5_IJS1I_SB_EEEEEEENS4_39AutoVectorizingCopyWithAssumedAlignmentILi128EEENS4_14SM90_TMA_STOREES1Z_S21_S21_EEEvvEEEEvNT_6ParamsE)
	.align		4
        /*000c*/ 	.word	index@(__assertfail)
	.align		4
        /*0010*/ 	.word	0x00000000
	.align		4
        /*0014*/ 	.word	0xfffffffe
	.align		4
        /*0018*/ 	.word	0x00000000
	.align		4
        /*001c*/ 	.word	0xfffffffd
	.align		4
        /*0020*/ 	.word	0x00000000
	.align		4
        /*0024*/ 	.word	0xfffffffc


//--------------------- .nv.constant4             --------------------------
	.section	.nv.constant4,"a",@progbits
	.align	8
	.align		8
.nv.constant4:
        /*0000*/ 	.dword	__assertfail
	.align		8
        /*0008*/ 	.dword	__unnamed_1
	.align		8
        /*0010*/ 	.dword	__unnamed_2
	.align		8
        /*0018*/ 	.dword	_ZN39_INTERNAL_5c2f64bf_4_k_cu_cab85898_64734cuda3std3__45__cpo5beginE
	.align		8
        /*0020*/ 	.dword	_ZN39_INTERNAL_5c2f64bf_4_k_cu_cab85898_64734cuda3std3__45__cpo3endE
	.align		8
        /*0028*/ 	.dword	_ZN39_INTERNAL_5c2f64bf_4_k_cu_cab85898_64734cuda3std3__45__cpo6cbeginE
	.align		8
        /*0030*/ 	.dword	_ZN39_INTERNAL_5c2f64bf_4_k_cu_cab85898_64734cuda3std3__45__cpo4cendE
	.align		8
        /*0038*/ 	.dword	_ZN39_INTERNAL_5c2f64bf_4_k_cu_cab85898_64734cuda3std3__441_GLOBAL__N__5c2f64bf_4_k_cu_cab85898_64736ignoreE
	.align		8
        /*0040*/ 	.dword	_ZN39_INTERNAL_5c2f64bf_4_k_cu_cab85898_64734cuda3std3__419piecewise_constructE
	.align		8
        /*0048*/ 	.dword	_ZN39_INTERNAL_5c2f64bf_4_k_cu_cab85898_64734cuda3std3__48in_placeE
	.align		8
        /*0050*/ 	.dword	_ZN39_INTERNAL_5c2f64bf_4_k_cu_cab85898_64734cuda3std6ranges3__45__cpo4swapE
	.align		8
        /*0058*/ 	.dword	_ZN39_INTERNAL_5c2f64bf_4_k_cu_cab85898_64734cuda3std6ranges3__45__cpo9iter_moveE
	.align		8
        /*0060*/ 	.dword	_ZN39_INTERNAL_5c2f64bf_4_k_cu_cab85898_64734cute7productE
	.align		8
        /*0068*/ 	.dword	_ZN39_INTERNAL_5c2f64bf_4_k_cu_cab85898_64734cute1_E
	.align		8
        /*0070*/ 	.dword	$str$25
	.align		8
        /*0078*/ 	.dword	$str$26
	.align		8
        /*0080*/ 	.dword	$str$27
	.align		8
        /*0088*/ 	.dword	$str$28


//--------------------- .text._ZN7cutlass13device_kernelINS_4gemm6kernel13GemmUniversalIN4cute5tupleIJiiiiEEENS1_10collective13CollectiveMmaINS1_35MainloopSm100TmaUmmaWarpSpecializedILi4ELi2ELi2ENS5_IJNS4_1CILi1EEESB_SB_EEEEENS5_IJNSA_ILi128EEENSA_ILi256EEENSA_ILi32EEEEEENS_6half_tENS5_IJlSB_lEEESI_SJ_NS4_8TiledMMAINS4_8MMA_AtomIJNS4_20SM100_MMA_F16BF16_SSISI_SI_fLi128ELi256ELNS4_4UMMA5MajorE0ELSO_0ELNSN_7ScaleInE0ELSP_0EEEEEENS4_6LayoutISC_NS5_IJNSA_ILi0EEEST_ST_EEEEENS5_IJNS4_10UnderscoreESW_SW_EEEEENS4_13SM90_TMA_LOADENS4_14ComposedLayoutINS4_7SwizzleILi2ELi4ELi3EEENS4_18smem_ptr_flag_bitsILi16EEENSS_INS5_IJNSA_ILi8EEESG_EEENS5_IJSG_SB_EEEEEEEvNS4_8identityESZ_S19_vS1A_EENS_8epilogue10collective18CollectiveEpilogueINS1C_23Sm100TmaWarpSpecializedILi4ELi2ELi64ELb1ELb0EEEJSH_NS5_IJNSS_ISE_SB_EENSS_INSA_ILi64EEESB_EEEEESI_SJ_SI_SJ_NS1C_6fusion15FusionCallbacksIS1G_NS1L_17LinearCombinationISI_fSI_fLNS_15FloatRoundStyleE2EEESH_S1K_JEEENS4_5SM1004TMEM4LOAD26SM100_TMEM_LOAD_32dp32b64xESZ_NS10_INS11_ILi3ELi4ELi3EEES14_NSS_INS5_IJS15_S1I_EEENS5_IJS1I_SB_EEEEEEENS4_39AutoVectorizingCopyWithAssumedAlignmentILi128EEENS4_14SM90_TMA_STOREES1Z_S21_S21_EEEvvEEEEvNT_6ParamsE --------------------------
	.section	.text._ZN7cutlass13device_kernelINS_4gemm6kernel13GemmUniversalIN4cute5tupleIJiiiiEEENS1_10collective13CollectiveMmaINS1_35MainloopSm100TmaUmmaWarpSpecializedILi4ELi2ELi2ENS5_IJNS4_1CILi1EEESB_SB_EEEEENS5_IJNSA_ILi128EEENSA_ILi256EEENSA_ILi32EEEEEENS_6half_tENS5_IJlSB_lEEESI_SJ_NS4_8TiledMMAINS4_8MMA_AtomIJNS4_20SM100_MMA_F16BF16_SSISI_SI_fLi128ELi256ELNS4_4UMMA5MajorE0ELSO_0ELNSN_7ScaleInE0ELSP_0EEEEEENS4_6LayoutISC_NS5_IJNSA_ILi0EEEST_ST_EEEEENS5_IJNS4_10UnderscoreESW_SW_EEEEENS4_13SM90_TMA_LOADENS4_14ComposedLayoutINS4_7SwizzleILi2ELi4ELi3EEENS4_18smem_ptr_flag_bitsILi16EEENSS_INS5_IJNSA_ILi8EEESG_EEENS5_IJSG_SB_EEEEEEEvNS4_8identityESZ_S19_vS1A_EENS_8epilogue10collective18CollectiveEpilogueINS1C_23Sm100TmaWarpSpecializedILi4ELi2ELi64ELb1ELb0EEEJSH_NS5_IJNSS_ISE_SB_EENSS_INSA_ILi64EEESB_EEEEESI_SJ_SI_SJ_NS1C_6fusion15FusionCallbacksIS1G_NS1L_17LinearCombinationISI_fSI_fLNS_15FloatRoundStyleE2EEESH_S1K_JEEENS4_5SM1004TMEM4LOAD26SM100_TMEM_LOAD_32dp32b64xESZ_NS10_INS11_ILi3ELi4ELi3EEES14_NSS_INS5_IJS15_S1I_EEENS5_IJS1I_SB_EEEEEEENS4_39AutoVectorizingCopyWithAssumedAlignmentILi128EEENS4_14SM90_TMA_STOREES1Z_S21_S21_EEEvvEEEEvNT_6ParamsE,"ax",@progbits
	.align	128
.text._ZN7cutlass13device_kernelINS_4gemm6kernel13GemmUniversalIN4cute5tupleIJiiiiEEENS1_10collective13CollectiveMmaINS1_35MainloopSm100TmaUmmaWarpSpecializedILi4ELi2ELi2ENS5_IJNS4_1CILi1EEESB_SB_EEEEENS5_IJNSA_ILi128EEENSA_ILi256EEENSA_ILi32EEEEEENS_6half_tENS5_IJlSB_lEEESI_SJ_NS4_8TiledMMAINS4_8MMA_AtomIJNS4_20SM100_MMA_F16BF16_SSISI_SI_fLi128ELi256ELNS4_4UMMA5MajorE0ELSO_0ELNSN_7ScaleInE0ELSP_0EEEEEENS4_6LayoutISC_NS5_IJNSA_ILi0EEEST_ST_EEEEENS5_IJNS4_10UnderscoreESW_SW_EEEEENS4_13SM90_TMA_LOADENS4_14ComposedLayoutINS4_7SwizzleILi2ELi4ELi3EEENS4_18smem_ptr_flag_bitsILi16EEENSS_INS5_IJNSA_ILi8EEESG_EEENS5_IJSG_SB_EEEEEEEvNS4_8identityESZ_S19_vS1A_EENS_8epilogue10collective18CollectiveEpilogueINS1C_23Sm100TmaWarpSpecializedILi4ELi2ELi64ELb1ELb0EEEJSH_NS5_IJNSS_ISE_SB_EENSS_INSA_ILi64EEESB_EEEEESI_SJ_SI_SJ_NS1C_6fusion15FusionCallbacksIS1G_NS1L_17LinearCombinationISI_fSI_fLNS_15FloatRoundStyleE2EEESH_S1K_JEEENS4_5SM1004TMEM4LOAD26SM100_TMEM_LOAD_32dp32b64xESZ_NS10_INS11_ILi3ELi4ELi3EEES14_NSS_INS5_IJS15_S1I_EEENS5_IJS1I_SB_EEEEEEENS4_39AutoVectorizingCopyWithAssumedAlignmentILi128EEENS4_14SM90_TMA_STOREES1Z_S21_S21_EEEvvEEEEvNT_6ParamsE:
        .type           _ZN7cutlass13device_kernelINS_4gemm6kernel13GemmUniversalIN4cute5tupleIJiiiiEEENS1_10collective13CollectiveMmaINS1_35MainloopSm100TmaUmmaWarpSpecializedILi4ELi2ELi2ENS5_IJNS4_1CILi1EEESB_SB_EEEEENS5_IJNSA_ILi128EEENSA_ILi256EEENSA_ILi32EEEEEENS_6half_tENS5_IJlSB_lEEESI_SJ_NS4_8TiledMMAINS4_8MMA_AtomIJNS4_20SM100_MMA_F16BF16_SSISI_SI_fLi128ELi256ELNS4_4UMMA5MajorE0ELSO_0ELNSN_7ScaleInE0ELSP_0EEEEEENS4_6LayoutISC_NS5_IJNSA_ILi0EEEST_ST_EEEEENS5_IJNS4_10UnderscoreESW_SW_EEEEENS4_13SM90_TMA_LOADENS4_14ComposedLayoutINS4_7SwizzleILi2ELi4ELi3EEENS4_18smem_ptr_flag_bitsILi16EEENSS_INS5_IJNSA_ILi8EEESG_EEENS5_IJSG_SB_EEEEEEEvNS4_8identityESZ_S19_vS1A_EENS_8epilogue10collective18CollectiveEpilogueINS1C_23Sm100TmaWarpSpecializedILi4ELi2ELi64ELb1ELb0EEEJSH_NS5_IJNSS_ISE_SB_EENSS_INSA_ILi64EEESB_EEEEESI_SJ_SI_SJ_NS1C_6fusion15FusionCallbacksIS1G_NS1L_17LinearCombinationISI_fSI_fLNS_15FloatRoundStyleE2EEESH_S1K_JEEENS4_5SM1004TMEM4LOAD26SM100_TMEM_LOAD_32dp32b64xESZ_NS10_INS11_ILi3ELi4ELi3EEES14_NSS_INS5_IJS15_S1I_EEENS5_IJS1I_SB_EEEEEEENS4_39AutoVectorizingCopyWithAssumedAlignmentILi128EEENS4_14SM90_TMA_STOREES1Z_S21_S21_EEEvvEEEEvNT_6ParamsE,@function
        .size           _ZN7cutlass13device_kernelINS_4gemm6kernel13GemmUniversalIN4cute5tupleIJiiiiEEENS1_10collective13CollectiveMmaINS1_35MainloopSm100TmaUmmaWarpSpecializedILi4ELi2ELi2ENS5_IJNS4_1CILi1EEESB_SB_EEEEENS5_IJNSA_ILi128EEENSA_ILi256EEENSA_ILi32EEEEEENS_6half_tENS5_IJlSB_lEEESI_SJ_NS4_8TiledMMAINS4_8MMA_AtomIJNS4_20SM100_MMA_F16BF16_SSISI_SI_fLi128ELi256ELNS4_4UMMA5MajorE0ELSO_0ELNSN_7ScaleInE0ELSP_0EEEEEENS4_6LayoutISC_NS5_IJNSA_ILi0EEEST_ST_EEEEENS5_IJNS4_10UnderscoreESW_SW_EEEEENS4_13SM90_TMA_LOADENS4_14ComposedLayoutINS4_7SwizzleILi2ELi4ELi3EEENS4_18smem_ptr_flag_bitsILi16EEENSS_INS5_IJNSA_ILi8EEESG_EEENS5_IJSG_SB_EEEEEEEvNS4_8identityESZ_S19_vS1A_EENS_8epilogue10collective18CollectiveEpilogueINS1C_23Sm100TmaWarpSpecializedILi4ELi2ELi64ELb1ELb0EEEJSH_NS5_IJNSS_ISE_SB_EENSS_INSA_ILi64EEESB_EEEEESI_SJ_SI_SJ_NS1C_6fusion15FusionCallbacksIS1G_NS1L_17LinearCombinationISI_fSI_fLNS_15FloatRoundStyleE2EEESH_S1K_JEEENS4_5SM1004TMEM4LOAD26SM100_TMEM_LOAD_32dp32b64xESZ_NS10_INS11_ILi3ELi4ELi3EEES14_NSS_INS5_IJS15_S1I_EEENS5_IJS1I_SB_EEEEEEENS4_39AutoVectorizingCopyWithAssumedAlignmentILi128EEENS4_14SM90_TMA_STOREES1Z_S21_S21_EEEvvEEEEvNT_6ParamsE,(.L_x_170 - _ZN7cutlass13device_kernelINS_4gemm6kernel13GemmUniversalIN4cute5tupleIJiiiiEEENS1_10collective13CollectiveMmaINS1_35MainloopSm100TmaUmmaWarpSpecializedILi4ELi2ELi2ENS5_IJNS4_1CILi1EEESB_SB_EEEEENS5_IJNSA_ILi128EEENSA_ILi256EEENSA_ILi32EEEEEENS_6half_tENS5_IJlSB_lEEESI_SJ_NS4_8TiledMMAINS4_8MMA_AtomIJNS4_20SM100_MMA_F16BF16_SSISI_SI_fLi128ELi256ELNS4_4UMMA5MajorE0ELSO_0ELNSN_7ScaleInE0ELSP_0EEEEEENS4_6LayoutISC_NS5_IJNSA_ILi0EEEST_ST_EEEEENS5_IJNS4_10UnderscoreESW_SW_EEEEENS4_13SM90_TMA_LOADENS4_14ComposedLayoutINS4_7SwizzleILi2ELi4ELi3EEENS4_18smem_ptr_flag_bitsILi16EEENSS_INS5_IJNSA_ILi8EEESG_EEENS5_IJSG_SB_EEEEEEEvNS4_8identityESZ_S19_vS1A_EENS_8epilogue10collective18CollectiveEpilogueINS1C_23Sm100TmaWarpSpecializedILi4ELi2ELi64ELb1ELb0EEEJSH_NS5_IJNSS_ISE_SB_EENSS_INSA_ILi64EEESB_EEEEESI_SJ_SI_SJ_NS1C_6fusion15FusionCallbacksIS1G_NS1L_17LinearCombinationISI_fSI_fLNS_15FloatRoundStyleE2EEESH_S1K_JEEENS4_5SM1004TMEM4LOAD26SM100_TMEM_LOAD_32dp32b64xESZ_NS10_INS11_ILi3ELi4ELi3EEES14_NSS_INS5_IJS15_S1I_EEENS5_IJS1I_SB_EEEEEEENS4_39AutoVectorizingCopyWithAssumedAlignmentILi128EEENS4_14SM90_TMA_STOREES1Z_S21_S21_EEEvvEEEEvNT_6ParamsE)
        .other          _ZN7cutlass13device_kernelINS_4gemm6kernel13GemmUniversalIN4cute5tupleIJiiiiEEENS1_10collective13CollectiveMmaINS1_35MainloopSm100TmaUmmaWarpSpecializedILi4ELi2ELi2ENS5_IJNS4_1CILi1EEESB_SB_EEEEENS5_IJNSA_ILi128EEENSA_ILi256EEENSA_ILi32EEEEEENS_6half_tENS5_IJlSB_lEEESI_SJ_NS4_8TiledMMAINS4_8MMA_AtomIJNS4_20SM100_MMA_F16BF16_SSISI_SI_fLi128ELi256ELNS4_4UMMA5MajorE0ELSO_0ELNSN_7ScaleInE0ELSP_0EEEEEENS4_6LayoutISC_NS5_IJNSA_ILi0EEEST_ST_EEEEENS5_IJNS4_10UnderscoreESW_SW_EEEEENS4_13SM90_TMA_LOADENS4_14ComposedLayoutINS4_7SwizzleILi2ELi4ELi3EEENS4_18smem_ptr_flag_bitsILi16EEENSS_INS5_IJNSA_ILi8EEESG_EEENS5_IJSG_SB_EEEEEEEvNS4_8identityESZ_S19_vS1A_EENS_8epilogue10collective18CollectiveEpilogueINS1C_23Sm100TmaWarpSpecializedILi4ELi2ELi64ELb1ELb0EEEJSH_NS5_IJNSS_ISE_SB_EENSS_INSA_ILi64EEESB_EEEEESI_SJ_SI_SJ_NS1C_6fusion15FusionCallbacksIS1G_NS1L_17LinearCombinationISI_fSI_fLNS_15FloatRoundStyleE2EEESH_S1K_JEEENS4_5SM1004TMEM4LOAD26SM100_TMEM_LOAD_32dp32b64xESZ_NS10_INS11_ILi3ELi4ELi3EEES14_NSS_INS5_IJS15_S1I_EEENS5_IJS1I_SB_EEEEEEENS4_39AutoVectorizingCopyWithAssumedAlignmentILi128EEENS4_14SM90_TMA_STOREES1Z_S21_S21_EEEvvEEEEvNT_6ParamsE,@"STO_CUDA_ENTRY STV_DEFAULT"
_ZN7cutlass13device_kernelINS_4gemm6kernel13GemmUniversalIN4cute5tupleIJiiiiEEENS1_10collective13CollectiveMmaINS1_35MainloopSm100TmaUmmaWarpSpecializedILi4ELi2ELi2ENS5_IJNS4_1CILi1EEESB_SB_EEEEENS5_IJNSA_ILi128EEENSA_ILi256EEENSA_ILi32EEEEEENS_6half_tENS5_IJlSB_lEEESI_SJ_NS4_8TiledMMAINS4_8MMA_AtomIJNS4_20SM100_MMA_F16BF16_SSISI_SI_fLi128ELi256ELNS4_4UMMA5MajorE0ELSO_0ELNSN_7ScaleInE0ELSP_0EEEEEENS4_6LayoutISC_NS5_IJNSA_ILi0EEEST_ST_EEEEENS5_IJNS4_10UnderscoreESW_SW_EEEEENS4_13SM90_TMA_LOADENS4_14ComposedLayoutINS4_7SwizzleILi2ELi4ELi3EEENS4_18smem_ptr_flag_bitsILi16EEENSS_INS5_IJNSA_ILi8EEESG_EEENS5_IJSG_SB_EEEEEEEvNS4_8identityESZ_S19_vS1A_EENS_8epilogue10collective18CollectiveEpilogueINS1C_23Sm100TmaWarpSpecializedILi4ELi2ELi64ELb1ELb0EEEJSH_NS5_IJNSS_ISE_SB_EENSS_INSA_ILi64EEESB_EEEEESI_SJ_SI_SJ_NS1C_6fusion15FusionCallbacksIS1G_NS1L_17LinearCombinationISI_fSI_fLNS_15FloatRoundStyleE2EEESH_S1K_JEEENS4_5SM1004TMEM4LOAD26SM100_TMEM_LOAD_32dp32b64xESZ_NS10_INS11_ILi3ELi4ELi3EEES14_NSS_INS5_IJS15_S1I_EEENS5_IJS1I_SB_EEEEEEENS4_39AutoVectorizingCopyWithAssumedAlignmentILi128EEENS4_14SM90_TMA_STOREES1Z_S21_S21_EEEvvEEEEvNT_6ParamsE:
[----:B------:R-:W1:Y:S01]  /*0000*/  LDC R1, c[0x0][0x37c] ;  /* 0x0000df00ff017b82 */ /* 0x000e620000000800 */
[----:B------:R-:W2:Y:S01]  /*0010*/  S2R R170, SR_TID.X ;  /* 0x0000000000aa7919 */ /* 0x000ea20000002100 */
[----:B------:R-:W3:Y:S01]  /*0020*/  LDCU.64 UR4, c[0x0][0x890] ;  /* 0x00011200ff0477ac */ /* 0x000ee20008000a00 */
[----:B------:R-:W-:Y:S02]  /*0030*/  PRMT R155, RZ, 0x7610, R155 ;  /* 0x00007610ff9b7816 */ /* 0x000fe4000000009b */
[----:B------:R-:W-:Y:S01]  /*0040*/  ELECT P5, URZ, PT ;  /* 0x0000000000ff782f */ /* 0x000fe200038a0000 */
[----:B------:R-:W4:Y:S01]  /*0050*/  LDCU.64 UR46, c[0x0][0x358] ;  /* 0x00006b00ff2e77ac */ /* 0x000f220008000a00 */
[----:B---3--:R-:W-:-:S04]  /*0060*/  UISETP.NE.U32.AND UP0, UPT, UR4, URZ, UPT ;  /* 0x000000ff0400728c */ /* 0x008fc8000bf05070 */
[----:B------:R-:W-:Y:S01]  /*0070*/  UISETP.NE.AND.EX UP0, UPT, UR5, URZ, UPT, UP0 ;  /* 0x000000ff0500728c */ /* 0x000fe2000bf05300 */
[----:B--2---:R-:W-:-:S05]  /*0080*/  SHF.R.U32.HI R162, RZ, 0x5, R170 ;  /* 0x00000005ffa27819 */ /* 0x004fca00000116aa */
[----:B------:R-:W2:Y:S02]  /*0090*/  SHFL.IDX PT, R0, R162, RZ, 0x1f ;  /* 0x00001fffa2007589 */ /* 0x000ea400000e0000 */
[----:B--2---:R-:W-:Y:S01]  /*00a0*/  R2UR UR8, R0 ;  /* 0x00000000000872ca */ /* 0x004fe200000e0000 */
[----:B-1--4-:R-:W-:-:S14]  /*00b0*/  BRA.U UP0, `(.L_x_0) ;  /* 0x00000001002c7547 */ /* 0x012fdc000b800000 */
[----:B------:R-:W1:Y:S02]  /*00c0*/  LDCU.64 UR6, c[0x0][0x888] ;  /* 0x00011100ff0677ac */ /* 0x000e640008000a00 */
[----:B-1----:R-:W-:-:S04]  /*00d0*/  UISETP.NE.U32.AND UP0, UPT, UR6, URZ, UPT ;  /* 0x000000ff0600728c */ /* 0x002fc8000bf05070 */
[----:B------:R-:W-:-:S09]  /*00e0*/  UISETP.NE.AND.EX UP0, UPT, UR7, URZ, UPT, UP0 ;  /* 0x000000ff0700728c */ /* 0x000fd2000bf05300 */
[----:B------:R-:W-:Y:S05]  /*00f0*/  BRA.U !UP0, `(.L_x_1) ;  /* 0x0000000108107547 */ /* 0x000fea000b800000 */
[----:B------:R-:W1:Y:S02]  /*0100*/  LDC.64 R2, c[0x0][0x888] ;  /* 0x00022200ff027b82 */ /* 0x000e640000000a00 */
[----:B-1----:R1:W5:Y:S01]  /*0110*/  LDG.E R81, desc[UR46][R2.64] ;  /* 0x0000002e02517981 */ /* 0x002362000c1e1900 */
[----:B------:R-:W-:Y:S01]  /*0120*/  HFMA2 R155, -RZ, RZ, 0, 5.9604644775390625e-08 ;  /* 0x00000001ff9b7431 */ /* 0x000fe200000001ff */
[----:B------:R-:W-:Y:S05]  /*0130*/  BRA `(.L_x_0) ;  /* 0x00000000000c7947 */ /* 0x000fea0003800000 */
.L_x_1:
[----:B------:R-:W1:Y:S01]  /*0140*/  LDCU UR6, c[0x0][0x880] ;  /* 0x00011000ff0677ac */ /* 0x000e620008000800 */
[----:B------:R-:W-:Y:S01]  /*0150*/  HFMA2 R155, -RZ, RZ, 0, 5.9604644775390625e-08 ;  /* 0x00000001ff9b7431 */ /* 0x000fe200000001ff */
[----:B-1----:R-:W-:-:S07]  /*0160*/  MOV R81, UR6 ;  /* 0x0000000600517c02 */ /* 0x002fce0008000f00 */
.L_x_0:
[----:B------:R-:W2:Y:S02]  /*0170*/  LDCU.64 UR6, c[0x0][0x8b0] ;  /* 0x00011600ff0677ac */ /* 0x000ea40008000a00 */
[----:B--2---:R-:W-:-:S04]  /*0180*/  UISETP.NE.U32.AND UP0, UPT, UR6, URZ, UPT ;  /* 0x000000ff0600728c */ /* 0x004fc8000bf05070 */
[----:B------:R-:W-:-:S09]  /*0190*/  UISETP.NE.AND.EX UP0, UPT, UR7, URZ, UPT, UP0 ;  /* 0x000000ff0700728c */ /* 0x000fd2000bf05300 */
[----:B------:R-:W-:Y:S05]  /*01a0*/  BRA.U UP0, `(.L_x_2) ;  /* 0x0000000100247547 */ /* 0x000fea000b800000 */
[----:B------:R-:W2:Y:S02]  /*01b0*/  LDCU.64 UR6, c[0x0][0x8a8] ;  /* 0x00011500ff0677ac */ /* 0x000ea40008000a00 */
[----:B--2---:R-:W-:-:S04]  /*01c0*/  UISETP.NE.U32.AND UP0, UPT, UR6, URZ, UPT ;  /* 0x000000ff0600728c */ /* 0x004fc8000bf05070 */
[----:B------:R-:W-:-:S09]  /*01d0*/  UISETP.NE.AND.EX UP0, UPT, UR7, URZ, UPT, UP0 ;  /* 0x000000ff0700728c */ /* 0x000fd2000bf05300 */
[----:B------:R-:W-:Y:S05]  /*01e0*/  BRA.U !UP0, `(.L_x_3) ;  /* 0x00000001080c7547 */ /* 0x000fea000b800000 */
[----:B------:R-:W2:Y:S02]  /*01f0*/  LDC.64 R78, c[0x0][0x8a8] ;  /* 0x00022a00ff4e7b82 */ /* 0x000ea40000000a00 */
[----:B--2---:R2:W5:Y:S01]  /*0200*/  LDG.E R78, desc[UR46][R78.64] ;  /* 0x0000002e4e4e7981 */ /* 0x004562000c1e1900 */
[----:B------:R-:W-:Y:S05]  /*0210*/  BRA `(.L_x_2) ;  /* 0x0000000000087947 */ /* 0x000fea0003800000 */
.L_x_3:
[----:B------:R-:W2:Y:S02]  /*0220*/  LDCU UR6, c[0x0][0x8a0] ;  /* 0x00011400ff0677ac */ /* 0x000ea40008000800 */
[----:B--2---:R-:W-:Y:S02]  /*0230*/  MOV R78, UR6 ;  /* 0x00000006004e7c02 */ /* 0x004fe40008000f00 */
.L_x_2:
[----:B------:R-:W-:Y:S01]  /*0240*/  IMAD.U32 R0, RZ, RZ, UR8 ;  /* 0x00000008ff007e24 */ /* 0x000fe2000f8e00ff */
[----:B------:R-:W-:Y:S04]  /*0250*/  BSSY.RECONVERGENT B0, `(.L_x_4) ;  /* 0x000000c000007945 */ /* 0x000fe80003800200 */
[C---:B------:R-:W-:Y:S02]  /*0260*/  ISETP.NE.OR P1, PT, R0.reuse, 0x1, !P5 ;  /* 0x000000010000780c */ /* 0x040fe40006f25670 */
[----:B------:R-:W-:-:S11]  /*0270*/  ISETP.NE.OR P0, PT, R0, 0x3, !P5 ;  /* 0x000000030000780c */ /* 0x000fd60006f05670 */
[----:B------:R-:W-:Y:S05]  /*0280*/  @P1 BRA `(.L_x_5) ;  /* 0x0000000000201947 */ /* 0x000fea0003800000 */
[----:B------:R-:W3:Y:S02]  /*0290*/  LDCU.64 UR6, c[0x0][0x348] ;  /* 0x00006900ff0677ac */ /* 0x000ee40008000a00 */
[----:B---3--:R-:W-:Y:S02]  /*02a0*/  UIADD3 UR10, UP1, UPT, UR6, 0x80, URZ ;  /* 0x00000080060a7890 */ /* 0x008fe4000ff3e0ff */
[----:B------:R-:W-:Y:S02]  /*02b0*/  UIADD3 UR6, UP0, UPT, UR6, 0x180, URZ ;  /* 0x0000018006067890 */ /* 0x000fe4000ff1e0ff */
[----:B------:R-:W-:Y:S02]  /*02c0*/  UIADD3.X UR11, UPT, UPT, URZ, UR7, URZ, UP1, !UPT ;  /* 0x00000007ff0b7290 */ /* 0x000fe40008ffe4ff */
[----:B------:R-:W-:-:S07]  /*02d0*/  UIADD3.X UR7, UPT, UPT, URZ, UR7, URZ, UP0, !UPT ;  /* 0x00000007ff077290 */ /* 0x000fce00087fe4ff */
[----:B------:R3:W-:Y:S02]  /*02e0*/  UTMACCTL.PF [UR10] ;  /* 0x000000000a0079b9 */ /* 0x0007e40008040000 */
[----:B------:R3:W-:Y:S02]  /*02f0*/  UTMACCTL.PF [UR6] ;  /* 0x00000000060079b9 */ /* 0x0007e40008040000 */
[----:B---3--:R-:W-:Y:S01]  /*0300*/  NOP ;  /* 0x0000000000007918 */ /* 0x008fe20000000000 */
.L_x_5:
[----:B------:R-:W-:Y:S05]  /*0310*/  BSYNC.RECONVERGENT B0 ;  /* 0x0000000000007941 */ /* 0x000fea0003800200 */
.L_x_4:
[----:B------:R-:W-:Y:S04]  /*0320*/  BSSY.RECONVERGENT B0, `(.L_x_6) ;  /* 0x000000a000007945 */ /* 0x000fe80003800200 */
        /* <DEDUP_REMOVED lines=9> */
.L_x_7:
[----:B------:R-:W-:Y:S05]  /*03c0*/  BSYNC.RECONVERGENT B0 ;  /* 0x0000000000007941 */ /* 0x000fea0003800200 */
.L_x_6:
[----:B------:R-:W3:Y:S01]  /*03d0*/  LDCU.64 UR6, c[0x0][0x888] ;  /* 0x00011100ff0677ac */ /* 0x000ee20008000a00 */
[----:B------:R-:W-:Y:S02]  /*03e0*/  UISETP.EQ.U32.AND UP1, UPT, UR4, URZ, UPT ;  /* 0x000000ff0400728c */ /* 0x000fe4000bf22070 */
[----:B------:R-:W-:Y:S02]  /*03f0*/  UPLOP3.LUT UP2, UPT, UPT, UPT, UPT, 0x80, 0x8 ;  /* 0x000000000008789c */ /* 0x000fe40003f4f070 */
[----:B---3--:R-:W-:-:S04]  /*0400*/  UISETP.NE.U32.AND UP0, UPT, UR6, URZ, UPT ;  /* 0x000000ff0600728c */ /* 0x008fc8000bf05070 */
[----:B------:R-:W-:-:S04]  /*0410*/  UISETP.NE.AND.EX UP0, UPT, UR7, URZ, UPT, UP0 ;  /* 0x000000ff0700728c */ /* 0x000fc8000bf05300 */
[----:B------:R-:W-:-:S04]  /*0420*/  UISETP.EQ.OR.EX UP3, UPT, UR5, URZ, !UP0, UP1 ;  /* 0x000000ff0500728c */ /* 0x000fc8000c762710 */
[----:B------:R-:W-:-:S05]  /*0430*/  UP2UR UR50, UPR, URZ, 0x8 ;  /* 0x00000008ff327883 */ /* 0x000fca0008000000 */
[----:B------:R-:W-:Y:S07]  /*0440*/  BRA.U !UP3, `(.L_x_8) ;  /* 0x000000010b207547 */ /* 0x000fee000b800000 */
[----:B------:R-:W-:Y:S01]  /*0450*/  UISETP.NE.U32.AND UP2, UPT, UR4, URZ, UPT ;  /* 0x000000ff0400728c */ /* 0x000fe2000bf45070 */
[----:B-----5:R-:W-:Y:S01]  /*0460*/  FSETP.NEU.AND P0, PT, R81, RZ, PT ;  /* 0x000000ff5100720b */ /* 0x020fe20003f0d000 */
[----:B------:R-:W-:Y:S02]  /*0470*/  USEL UR4, URZ, 0xffffffff, UP0 ;  /* 0xffffffffff047887 */ /* 0x000fe40008000000 */
[----:B------:R-:W-:-:S10]  /*0480*/  UISETP.NE.AND.EX UP2, UPT, UR5, URZ, UPT, UP2 ;  /* 0x000000ff0500728c */ /* 0x000fd4000bf45320 */
[----:B------:R-:W-:Y:S01]  /*0490*/  VOTEU.ANY UP1, P0 ;  /* 0x0000000000ff7886 */ /* 0x000fe20000020100 */
[----:B------:R-:W-:-:S04]  /*04a0*/  @!UP2 USEL UR4, URZ, 0xffffffff, UP1 ;  /* 0xffffffffff04a887 */ /* 0x000fc80008800000 */
[----:B------:R-:W-:-:S04]  /*04b0*/  ULOP3.LUT UR4, UR4, 0x1, URZ, 0xc0, !UPT ;  /* 0x0000000104047892 */ /* 0x000fc8000f8ec0ff */
[----:B------:R-:W-:-:S11]  /*04c0*/  UISETP.NE.U32.AND UP2, UPT, UR4, 0x1, UPT ;  /* 0x000000010400788c */ /* 0x000fd6000bf45070 */
.L_x_8:
[----:B-1----:R-:W1:Y:S01]  /*04d0*/  SHFL.IDX PT, R2, R162, RZ, 0x1f ;  /* 0x00001fffa2027589 */ /* 0x002e6200000e0000 */
[----:B------:R-:W-:-:S04]  /*04e0*/  UISETP.NE.AND UP1, UPT, UR8, 0x2, UPT ;  /* 0x000000020800788c */ /* 0x000fc8000bf25270 */
[----:B------:R-:W-:Y:S01]  /*04f0*/  USEL UR6, URZ, 0x1, UP1 ;  /* 0x00000001ff067887 */ /* 0x000fe20008800000 */
[----:B-1----:R-:W-:-:S13]  /*0500*/  ISETP.NE.AND P0, PT, R2, RZ, PT ;  /* 0x000000ff0200720c */ /* 0x002fda0003f05270 */
[----:B------:R-:W-:Y:S05]  /*0510*/  @P0 BRA `(.L_x_9) ;  /* 0x0000000000480947 */ /* 0x000fea0003800000 */
[----:B------:R-:W1:Y:S01]  /*0520*/  S2UR UR5, SR_CgaCtaId ;  /* 0x00000000000579c3 */ /* 0x000e620000008800 */
[----:B------:R-:W-:Y:S01]  /*0530*/  UMOV UR7, 0x400 ;  /* 0x0000040000077882 */ /* 0x000fe20000000000 */
[----:B------:R-:W-:Y:S01]  /*0540*/  UMOV UR4, 0x1 ;  /* 0x0000000100047882 */ /* 0x000fe20000000000 */
[----:B------:R-:W-:Y:S01]  /*0550*/  ELECT P0, URZ, PT ;  /* 0x0000000000ff782f */ /* 0x000fe20003800000 */
[----:B------:R-:W-:-:S04]  /*0560*/  UIADD3 UR10, UPT, UPT, -UR4, 0x100000, URZ ;  /* 0x00100000040a7890 */ /* 0x000fc8000fffe1ff */
[----:B------:R-:W-:Y:S02]  /*0570*/  USHF.L.U32 UR11, UR10, 0xb, URZ ;  /* 0x0000000b0a0b7899 */ /* 0x000fe400080006ff */
[----:B------:R-:W-:Y:S02]  /*0580*/  USHF.L.U32 UR10, UR10, 0x1, URZ ;  /* 0x000000010a0a7899 */ /* 0x000fe400080006ff */
[----:B-1----:R-:W-:Y:S01]  /*0590*/  ULEA UR5, UR5, UR7, 0x18 ;  /* 0x0000000705057291 */ /* 0x002fe2000f8ec0ff */
[----:B------:R-:W1:Y:S11]  /*05a0*/  FENCE.VIEW.ASYNC.S ;  /* 0x00000000000073c6 */ /* 0x000e760000000000 */
[----:B-1----:R1:W3:Y:S01]  /*05b0*/  SYNCS.EXCH.64 URZ, [UR5], UR10 ;  /* 0x0000000a05ff75b2 */ /* 0x0022e20008000100 */
[----:B------:R1:W4:Y:S01]  /*05c0*/  SYNCS.EXCH.64 URZ, [UR5+0x20], UR10 ;  /* 0x0000200a05ff75b2 */ /* 0x0003220008000100 */
[----:B------:R1:W1:Y:S01]  /*05d0*/  SYNCS.EXCH.64 URZ, [UR5+0x8], UR10 ;  /* 0x0000080a05ff75b2 */ /* 0x0002620008000100 */
[----:B------:R1:W1:Y:S01]  /*05e0*/  SYNCS.EXCH.64 URZ, [UR5+0x28], UR10 ;  /* 0x0000280a05ff75b2 */ /* 0x0002620008000100 */
[----:B------:R1:W1:Y:S01]  /*05f0*/  SYNCS.EXCH.64 URZ, [UR5+0x10], UR10 ;  /* 0x0000100a05ff75b2 */ /* 0x0002620008000100 */
[----:B------:R1:W1:Y:S01]  /*0600*/  SYNCS.EXCH.64 URZ, [UR5+0x30], UR10 ;  /* 0x0000300a05ff75b2 */ /* 0x0002620008000100 */
[----:B------:R1:W1:Y:S01]  /*0610*/  SYNCS.EXCH.64 URZ, [UR5+0x18], UR10 ;  /* 0x0000180a05ff75b2 */ /* 0x0002620008000100 */
[----:B------:R1:W1:Y:S01]  /*0620*/  SYNCS.EXCH.64 URZ, [UR5+0x38], UR10 ;  /* 0x0000380a05ff75b2 */ /* 0x0002620008000100 */
[----:B------:R-:W-:Y:S01]  /*0630*/  NOP ;  /* 0x0000000000007918 */ /* 0x000fe20000000000 */
.L_x_9:
[----:B------:R-:W2:Y:S01]  /*0640*/  SHFL.IDX PT, R2, R162, RZ, 0x1f ;  /* 0x00001fffa2027589 */ /* 0x000ea200000e0000 */
[----:B------:R-:W-:Y:S01]  /*0650*/  NOP ;  /* 0x0000000000007918 */ /* 0x000fe20000000000 */
[----:B--2---:R-:W-:-:S13]  /*0660*/  ISETP.NE.AND P0, PT, R2, 0x1, PT ;  /* 0x000000010200780c */ /* 0x004fda0003f05270 */
[----:B------:R-:W-:Y:S05]  /*0670*/  @P0 BRA `(.L_x_10) ;  /* 0x0000000000580947 */ /* 0x000fea0003800000 */
[----:B------:R-:W2:Y:S01]  /*0680*/  S2UR UR7, SR_CgaCtaId ;  /* 0x00000000000779c3 */ /* 0x000ea20000008800 */
[----:B------:R-:W-:Y:S01]  /*0690*/  UMOV UR9, 0x400 ;  /* 0x0000040000097882 */ /* 0x000fe20000000000 */
[----:B-1----:R-:W-:Y:S01]  /*06a0*/  UMOV UR5, 0x20 ;  /* 0x0000002000057882 */ /* 0x002fe20000000000 */
[----:B------:R-:W-:Y:S01]  /*06b0*/  UMOV UR4, 0x80 ;  /* 0x0000008000047882 */ /* 0x000fe20000000000 */
[----:B------:R-:W-:-:S04]  /*06c0*/  UIADD3 UR10, UPT, UPT, -UR5, 0x100000, URZ ;  /* 0x00100000050a7890 */ /* 0x000fc8000fffe1ff */
[----:B------:R-:W-:Y:S02]  /*06d0*/  USHF.L.U32 UR11, UR10, 0xb, URZ ;  /* 0x0000000b0a0b7899 */ /* 0x000fe400080006ff */
[----:B------:R-:W-:Y:S02]  /*06e0*/  USHF.L.U32 UR10, UR10, 0x1, URZ ;  /* 0x000000010a0a7899 */ /* 0x000fe400080006ff */
[----:B------:R-:W-:-:S04]  /*06f0*/  UIADD3 UR4, UPT, UPT, -UR4, 0x100000, URZ ;  /* 0x0010000004047890 */ /* 0x000fc8000fffe1ff */
[----:B------:R-:W-:Y:S02]  /*0700*/  USHF.L.U32 UR5, UR4, 0xb, URZ ;  /* 0x0000000b04057899 */ /* 0x000fe400080006ff */
[----:B------:R-:W-:Y:S01]  /*0710*/  USHF.L.U32 UR4, UR4, 0x1, URZ ;  /* 0x0000000104047899 */ /* 0x000fe200080006ff */
[----:B------:R-:W-:Y:S01]  /*0720*/  ELECT P0, URZ, PT ;  /* 0x0000000000ff782f */ /* 0x000fe20003800000 */
[----:B--2---:R-:W-:Y:S01]  /*0730*/  ULEA UR7, UR7, UR9, 0x18 ;  /* 0x0000000907077291 */ /* 0x004fe2000f8ec0ff */
[----:B------:R-:W1:Y:S11]  /*0740*/  FENCE.VIEW.ASYNC.S ;  /* 0x00000000000073c6 */ /* 0x000e760000000000 */
[----:B-1----:R2:W1:Y:S01]  /*0750*/  SYNCS.EXCH.64 URZ, [UR7+0x40], UR10 ;  /* 0x0000400a07ff75b2 */ /* 0x0024620008000100 */
[----:B------:R2:W1:Y:S01]  /*0760*/  SYNCS.EXCH.64 URZ, [UR7+0x60], UR4 ;  /* 0x0000600407ff75b2 */ /* 0x0004620008000100 */
[----:B------:R2:W1:Y:S01]  /*0770*/  SYNCS.EXCH.64 URZ, [UR7+0x48], UR10 ;  /* 0x0000480a07ff75b2 */ /* 0x0004620008000100 */
[----:B------:R2:W1:Y:S01]  /*0780*/  SYNCS.EXCH.64 URZ, [UR7+0x68], UR4 ;  /* 0x0000680407ff75b2 */ /* 0x0004620008000100 */
[----:B------:R2:W1:Y:S01]  /*0790*/  SYNCS.EXCH.64 URZ, [UR7+0x50], UR10 ;  /* 0x0000500a07ff75b2 */ /* 0x0004620008000100 */
[----:B------:R2:W1:Y:S01]  /*07a0*/  SYNCS.EXCH.64 URZ, [UR7+0x70], UR4 ;  /* 0x0000700407ff75b2 */ /* 0x0004620008000100 */
[----:B------:R2:W1:Y:S01]  /*07b0*/  SYNCS.EXCH.64 URZ, [UR7+0x58], UR10 ;  /* 0x0000580a07ff75b2 */ /* 0x0004620008000100 */
[----:B------:R2:W1:Y:S02]  /*07c0*/  SYNCS.EXCH.64 URZ, [UR7+0x78], UR4 ;  /* 0x0000780407ff75b2 */ /* 0x0004640008000100 */
[----:B--2---:R-:W-:Y:S01]  /*07d0*/  NOP ;  /* 0x0000000000007918 */ /* 0x004fe20000000000 */
.L_x_10:
[----:B------:R-:W2:Y:S01]  /*07e0*/  SHFL.IDX PT, R2, R162, RZ, 0x1f ;  /* 0x00001fffa2027589 */ /* 0x000ea200000e0000 */
[----:B------:R-:W-:Y:S01]  /*07f0*/  NOP ;  /* 0x0000000000007918 */ /* 0x000fe20000000000 */
[----:B--2---:R-:W-:-:S13]  /*0800*/  ISETP.NE.AND P0, PT, R2, 0x3, PT ;  /* 0x000000030200780c */ /* 0x004fda0003f05270 */
[----:B------:R-:W-:Y:S05]  /*0810*/  @P0 BRA `(.L_x_11) ;  /* 0x0000000000300947 */ /* 0x000fea0003800000 */
[----:B-1----:R-:W1:Y:S01]  /*0820*/  S2UR UR5, SR_CgaCtaId ;  /* 0x00000000000579c3 */ /* 0x002e620000008800 */
        /* <DEDUP_REMOVED lines=8> */
[----:B-1----:R2:W1:Y:S01]  /*08b0*/  SYNCS.EXCH.64 URZ, [UR5+0x80], UR10 ;  /* 0x0000800a05ff75b2 */ /* 0x0024620008000100 */
[----:B------:R2:W1:Y:S02]  /*08c0*/  SYNCS.EXCH.64 URZ, [UR5+0x88], UR10 ;  /* 0x0000880a05ff75b2 */ /* 0x0004640008000100 */
[----:B--2---:R-:W-:Y:S01]  /*08d0*/  NOP ;  /* 0x0000000000007918 */ /* 0x004fe20000000000 */
.L_x_11:
[----:B------:R-:W2:Y:S01]  /*08e0*/  SHFL.IDX PT, R2, R162, RZ, 0x1f ;  /* 0x00001fffa2027589 */ /* 0x000ea200000e0000 */
[----:B------:R-:W-:Y:S01]  /*08f0*/  NOP ;  /* 0x0000000000007918 */ /* 0x000fe20000000000 */
[----:B--2---:R-:W-:-:S13]  /*0900*/  ISETP.NE.AND P0, PT, R2, 0x4, PT ;  /* 0x000000040200780c */ /* 0x004fda0003f05270 */
[----:B------:R-:W-:Y:S05]  /*0910*/  @P0 BRA `(.L_x_12) ;  /* 0x00000000004c0947 */ /* 0x000fea0003800000 */
[----:B-1----:R-:W1:Y:S01]  /*0920*/  S2UR UR5, SR_CgaCtaId ;  /* 0x00000000000579c3 */ /* 0x002e620000008800 */
[----:B------:R-:W-:Y:S01]  /*0930*/  UMOV UR9, 0x100 ;  /* 0x0000010000097882 */ /* 0x000fe20000000000 */
[----:B------:R-:W-:Y:S01]  /*0940*/  UMOV UR7, 0x400 ;  /* 0x0000040000077882 */ /* 0x000fe20000000000 */
[----:B------:R-:W-:Y:S01]  /*0950*/  USEL UR9, UR9, 0xe0, UP2 ;  /* 0x000000e009097887 */ /* 0x000fe20009000000 */
[----:B------:R-:W-:Y:S01]  /*0960*/  UMOV UR4, 0x1 ;  /* 0x0000000100047882 */ /* 0x000fe20000000000 */
[----:B------:R-:W-:Y:S01]  /*0970*/  ELECT P0, URZ, PT ;  /* 0x0000000000ff782f */ /* 0x000fe20003800000 */
[----:B------:R-:W-:-:S04]  /*0980*/  UIADD3 UR10, UPT, UPT, -UR4, 0x100000, URZ ;  /* 0x00100000040a7890 */ /* 0x000fc8000fffe1ff */
[----:B------:R-:W-:Y:S02]  /*0990*/  USHF.L.U32 UR11, UR10, 0xb, URZ ;  /* 0x0000000b0a0b7899 */ /* 0x000fe400080006ff */
[----:B------:R-:W-:Y:S02]  /*09a0*/  USHF.L.U32 UR10, UR10, 0x1, URZ ;  /* 0x000000010a0a7899 */ /* 0x000fe400080006ff */
[----:B------:R-:W-:-:S04]  /*09b0*/  UIADD3 UR12, UPT, UPT, -UR9, 0x100000, URZ ;  /* 0x00100000090c7890 */ /* 0x000fc8000fffe1ff */
[----:B------:R-:W-:Y:S02]  /*09c0*/  USHF.L.U32 UR13, UR12, 0xb, URZ ;  /* 0x0000000b0c0d7899 */ /* 0x000fe400080006ff */
[----:B------:R-:W-:Y:S02]  /*09d0*/  USHF.L.U32 UR12, UR12, 0x1, URZ ;  /* 0x000000010c0c7899 */ /* 0x000fe400080006ff */
[----:B-1----:R-:W-:Y:S01]  /*09e0*/  ULEA UR5, UR5, UR7, 0x18 ;  /* 0x0000000705057291 */ /* 0x002fe2000f8ec0ff */
[----:B------:R-:W1:Y:S11]  /*09f0*/  FENCE.VIEW.ASYNC.S ;  /* 0x00000000000073c6 */ /* 0x000e760000000000 */
[----:B-1----:R2:W1:Y:S01]  /*0a00*/  SYNCS.EXCH.64 URZ, [UR5+0x90], UR10 ;  /* 0x0000900a05ff75b2 */ /* 0x0024620008000100 */
[----:B------:R2:W1:Y:S01]  /*0a10*/  SYNCS.EXCH.64 URZ, [UR5+0xa0], UR12 ;  /* 0x0000a00c05ff75b2 */ /* 0x0004620008000100 */
[----:B------:R2:W1:Y:S01]  /*0a20*/  SYNCS.EXCH.64 URZ, [UR5+0x98], UR10 ;  /* 0x0000980a05ff75b2 */ /* 0x0004620008000100 */
[----:B------:R2:W1:Y:S02]  /*0a30*/  SYNCS.EXCH.64 URZ, [UR5+0xa8], UR12 ;  /* 0x0000a80c05ff75b2 */ /* 0x0004640008000100 */
[----:B--2---:R-:W-:Y:S01]  /*0a40*/  NOP ;  /* 0x0000000000007918 */ /* 0x004fe20000000000 */
.L_x_12:
        /* <DEDUP_REMOVED lines=20> */
[----:B------:R2:W1:Y:S02]  /*0b90*/  SYNCS.EXCH.64 URZ, [UR7+0xc8], UR4 ;  /* 0x0000c80407ff75b2 */ /* 0x0004640008000100 */
[----:B--2---:R-:W-:Y:S01]  /*0ba0*/  NOP ;  /* 0x0000000000007918 */ /* 0x004fe20000000000 */
.L_x_13:
        /* <DEDUP_REMOVED lines=18> */
.L_x_14:
[----:B-1----:R-:W1:Y:S01]  /*0cd0*/  S2UR UR5, SR_CTAID.X ;  /* 0x00000000000579c3 */ /* 0x002e620000002500 */
[----:B------:R-:W-:-:S05]  /*0ce0*/  CS2R.32 R156, SR_CgaSize ;  /* 0x00000000009c7805 */ /* 0x000fca0000008a00 */
[----:B------:R-:W-:-:S05]  /*0cf0*/  IMAD R156, R156, -0xa0, RZ ;  /* 0xffffff609c9c7824 */ /* 0x000fca00078e02ff */
[----:B------:R-:W-:-:S14]  /*0d00*/  R2UR UR9, R156 ;  /* 0x000000009c0972ca */ /* 0x000fdc00000e0000 */
[----:B------:R-:W2:Y:S01]  /*0d10*/  LDCU UR9, c[0x0][UR9+0x2b0] ;  /* 0x00005600090977ac */ /* 0x000ea20008000800 */
[----:B------:R-:W-:Y:S01]  /*0d20*/  NOP ;  /* 0x0000000000007918 */ /* 0x000fe20000000000 */
[----:B------:R-:W-:-:S05]  /*0d30*/  CS2R.32 R156, SR_CgaSize ;  /* 0x00000000009c7805 */ /* 0x000fca0000008a00 */
[----:B------:R-:W-:-:S05]  /*0d40*/  IMAD R156, R156, -0xa0, RZ ;  /* 0xffffff609c9c7824 */ /* 0x000fca00078e02ff */
[----:B------:R-:W-:-:S14]  /*0d50*/  R2UR UR7, R156 ;  /* 0x000000009c0772ca */ /* 0x000fdc00000e0000 */
[----:B------:R-:W3:Y:S01]  /*0d60*/  LDCU UR7, c[0x0][UR7+0x2b4] ;  /* 0x00005680070777ac */ /* 0x000ee20008000800 */
[----:B------:R-:W4:Y:S08]  /*0d70*/  S2UR UR4, SR_CTAID.Y ;  /* 0x00000000000479c3 */ /* 0x000f300000002600 */
[----:B------:R-:W3:Y:S01]  /*0d80*/  LDC R9, c[0x0][0xb24] ;  /* 0x0002c900ff097b82 */ /* 0x000ee20000000800 */
[----:B-1----:R-:W-:-:S02]  /*0d90*/  I2FP.F32.U32 R4, UR5 ;  /* 0x0000000500047c45 */ /* 0x002fc40008201000 */
[----:B------:R-:W-:-:S05]  /*0da0*/  CS2R.32 R5, SR_CgaSize ;  /* 0x0000000000057805 */ /* 0x000fca0000008a00 */
[----:B------:R-:W-:-:S06]  /*0db0*/  IMAD R5, R5, -0xa0, RZ ;  /* 0xffffff6005057824 */ /* 0x000fcc00078e02ff */
[----:B------:R-:W1:Y:S01]  /*0dc0*/  LDC R5, c[0x0][R5+0x2a0] ;  /* 0x0000a80005057b82 */ /* 0x000e620000000800 */
[----:B------:R-:W-:Y:S01]  /*0dd0*/  MOV R21, UR5 ;  /* 0x0000000500157c02 */ /* 0x000fe20008000f00 */
[----:B--2---:R-:W-:Y:S01]  /*0de0*/  FMUL R4, R4, UR9 ;  /* 0x0000000904047c20 */ /* 0x004fe20008400000 */
[----:B----4-:R-:W-:Y:S02]  /*0df0*/  I2FP.F32.U32 R2, UR4 ;  /* 0x0000000400027c45 */ /* 0x010fe40008201000 */
[----:B------:R-:W-:-:S05]  /*0e00*/  CS2R.32 R3, SR_CgaSize ;  /* 0x0000000000037805 */ /* 0x000fca0000008a00 */
[----:B------:R-:W-:-:S06]  /*0e10*/  IMAD R3, R3, -0xa0, RZ ;  /* 0xffffff6003037824 */ /* 0x000fcc00078e02ff */
[----:B------:R-:W2:Y:S01]  /*0e20*/  LDC R3, c[0x0][R3+0x2a4] ;  /* 0x0000a90003037b82 */ /* 0x000ea20000000800 */
[----:B------:R-:W4:Y:S01]  /*0e30*/  F2I.U32.TRUNC.NTZ R156, R4 ;  /* 0x00000004009c7305 */ /* 0x000f22000020f000 */
[----:B------:R-:W-:Y:S01]  /*0e40*/  MOV R20, UR4 ;  /* 0x0000000400147c02 */ /* 0x000fe20008000f00 */
[----:B---3--:R-:W-:-:S05]  /*0e50*/  FMUL R2, R2, UR7 ;  /* 0x0000000702027c20 */ /* 0x008fca0008400000 */
[----:B------:R-:W-:Y:S01]  /*0e60*/  BAR.SYNC.DEFER_BLOCKING 0x0 ;  /* 0x0000000000007b1d */ /* 0x000fe20000010000 */
[----:B------:R-:W-:-:S05]  /*0e70*/  ISETP.GE.AND P0, PT, R9, 0x1, PT ;  /* 0x000000010900780c */ /* 0x000fca0003f06270 */
[----:B------:R-:W3:Y:S02]  /*0e80*/  F2I.U32.TRUNC.NTZ R154, R2 ;  /* 0x00000002009a7305 */ /* 0x000ee4000020f000 */
[----:B------:R-:W2:Y:S01]  /*0e90*/  S2UR UR36, SR_CTAID.Z ;  /* 0x00000000002479c3 */ /* 0x000ea20000002700 */
[----:B----4-:R-:W-:-:S05]  /*0ea0*/  IADD3 R156, PT, PT, -R156, RZ, RZ ;  /* 0x000000ff9c9c7210 */ /* 0x010fca0007ffe1ff */
[----:B-1----:R-:W-:Y:S01]  /*0eb0*/  IMAD R156, R5, R156, UR5 ;  /* 0x00000005059c7e24 */ /* 0x002fe2000f8e029c */
[----:B---3--:R-:W-:-:S05]  /*0ec0*/  IADD3 R154, PT, PT, -R154, RZ, RZ ;  /* 0x000000ff9a9a7210 */ /* 0x008fca0007ffe1ff */
[----:B--2---:R-:W-:Y:S01]  /*0ed0*/  IMAD R154, R3, R154, UR4 ;  /* 0x00000004039a7e24 */ /* 0x004fe2000f8e029a */
[----:B------:R-:W-:Y:S06]  /*0ee0*/  @!P0 BRA `(.L_x_15) ;  /* 0x0000000000b88947 */ /* 0x000fec0003800000 */
[----:B------:R-:W1:Y:S01]  /*0ef0*/  LDC.64 R4, c[0x0][0xb18] ;  /* 0x0002c600ff047b82 */ /* 0x000e620000000a00 */
[----:B------:R-:W-:-:S07]  /*0f00*/  ISETP.NE.AND P0, PT, R9, 0x1, PT ;  /* 0x000000010900780c */ /* 0x000fce0003f05270 */
[----:B------:R-:W2:Y:S08]  /*0f10*/  LDC R10, c[0x0][0xb0c] ;  /* 0x0002c300ff0a7b82 */ /* 0x000eb00000000800 */
[----:B------:R-:W3:Y:S08]  /*0f20*/  LDC R11, c[0x0][0x370] ;  /* 0x0000dc00ff0b7b82 */ /* 0x000ef00000000800 */
[----:B------:R-:W4:Y:S01]  /*0f30*/  LDC R12, c[0x0][0x374] ;  /* 0x0000dd00ff0c7b82 */ /* 0x000f220000000800 */
[----:B-1----:R-:W-:-:S07]  /*0f40*/  ISETP.NE.AND P1, PT, R4, 0x1, PT ;  /* 0x000000010400780c */ /* 0x002fce0003f25270 */
[----:B------:R-:W3:Y:S01]  /*0f50*/  LDC.64 R6, c[0x0][0xb10] ;  /* 0x0002c400ff067b82 */ /* 0x000ee20000000a00 */
[----:B--2---:R-:W-:-:S07]  /*0f60*/  ISETP.NE.AND P2, PT, R10, 0x1, PT ;  /* 0x000000010a00780c */ /* 0x004fce0003f45270 */
[----:B------:R-:W1:Y:S08]  /*0f70*/  LDC R8, c[0x0][0xb20] ;  /* 0x0002c800ff087b82 */ /* 0x000e700000000800 */
[----:B------:R-:W2:Y:S01]  /*0f80*/  LDC.64 R2, c[0x0][0xb28] ;  /* 0x0002ca00ff027b82 */ /* 0x000ea20000000a00 */
[----:B----4-:R-:W-:-:S04]  /*0f90*/  IMAD.HI.U32 R13, R12, R5, RZ ;  /* 0x000000050c0d7227 */ /* 0x010fc800078e00ff */
[----:B------:R-:W-:-:S04]  /*0fa0*/  IMAD.HI.U32 R5, R20, R5, RZ ;  /* 0x0000000514057227 */ /* 0x000fc800078e00ff */
[----:B---3--:R-:W-:-:S04]  /*0fb0*/  IMAD.HI.U32 R14, R11, R6, RZ ;  /* 0x000000060b0e7227 */ /* 0x008fc800078e00ff */
[C---:B------:R-:W-:Y:S01]  /*0fc0*/  IMAD.HI.U32 R16, R21.reuse, R6, RZ ;  /* 0x0000000615107227 */ /* 0x040fe200078e00ff */
[-C--:B------:R-:W-:Y:S02]  /*0fd0*/  @P2 SHF.R.U32.HI R11, RZ, R7.reuse, R14 ;  /* 0x00000007ff0b2219 */ /* 0x080fe4000001160e */
[-C--:B-1----:R-:W-:Y:S02]  /*0fe0*/  @P1 SHF.R.U32.HI R12, RZ, R8.reuse, R13 ;  /* 0x00000008ff0c1219 */ /* 0x082fe4000001160d */
[----:B------:R-:W-:Y:S02]  /*0ff0*/  SHF.R.U32.HI R5, RZ, R8, R5 ;  /* 0x00000008ff057219 */ /* 0x000fe40000011605 */
[----:B------:R-:W-:Y:S02]  /*1000*/  SHF.R.U32.HI R16, RZ, R7, R16 ;  /* 0x00000007ff107219 */ /* 0x000fe40000011610 */
[----:B------:R-:W-:Y:S01]  /*1010*/  SEL R5, R20, R5, !P1 ;  /* 0x0000000514057207 */ /* 0x000fe20004800000 */
[----:B--2---:R-:W-:Y:S01]  /*1020*/  IMAD.HI.U32 R14, R12, R2, RZ ;  /* 0x000000020c0e7227 */ /* 0x004fe200078e00ff */
[----:B------:R-:W-:-:S02]  /*1030*/  SEL R7, R21, R16, !P2 ;  /* 0x0000001015077207 */ /* 0x000fc40005000000 */
[----:B------:R-:W-:Y:S01]  /*1040*/  IADD3 R13, PT, PT, -R5, RZ, RZ ;  /* 0x000000ff050d7210 */ /* 0x000fe20007ffe1ff */
[----:B------:R-:W-:Y:S01]  /*1050*/  IMAD.HI.U32 R6, R11, R2, RZ ;  /* 0x000000020b067227 */ /* 0x000fe200078e00ff */
[----:B------:R-:W-:-:S03]  /*1060*/  @P0 SHF.R.U32.HI R12, RZ, R3, R14 ;  /* 0x00000003ff0c0219 */ /* 0x000fc6000001160e */
[----:B------:R-:W-:Y:S01]  /*1070*/  IMAD R13, R4, R13, R20 ;  /* 0x0000000d040d7224 */ /* 0x000fe200078e0214 */
[----:B------:R-:W-:Y:S01]  /*1080*/  @P0 SHF.R.U32.HI R11, RZ, R3, R6 ;  /* 0x00000003ff0b0219 */ /* 0x000fe20000011606 */
[----:B------:R-:W-:-:S04]  /*1090*/  IMAD R12, R12, R9, RZ ;  /* 0x000000090c0c7224 */ /* 0x000fc800078e02ff */
[----:B------:R-:W-:Y:S01]  /*10a0*/  IMAD R6, R11, R9, RZ ;  /* 0x000000090b067224 */ /* 0x000fe200078e02ff */
[----:B------:R-:W-:-:S04]  /*10b0*/  ISETP.GE.AND P1, PT, R5, R12, PT ;  /* 0x0000000c0500720c */ /* 0x000fc80003f26270 */
[----:B------:R-:W-:Y:S01]  /*10c0*/  ISETP.GE.OR P1, PT, R7, R6, P1 ;  /* 0x000000060700720c */ /* 0x000fe20000f26670 */
[----:B------:R-:W-:-:S05]  /*10d0*/  IMAD.HI.U32 R6, R5, R2, RZ ;  /* 0x0000000205067227 */ /* 0x000fca00078e00ff */
[----:B------:R-:W-:-:S04]  /*10e0*/  SHF.R.U32.HI R6, RZ, R3, R6 ;  /* 0x00000003ff067219 */ /* 0x000fc80000011606 */
[----:B------:R-:W-:-:S03]  /*10f0*/  SEL R6, R5, R6, !P0 ;  /* 0x0000000605067207 */ /* 0x000fc60004000000 */
[----:B------:R-:W-:Y:S01]  /*1100*/  @!P1 IMAD.HI.U32 R8, R7, R2, RZ ;  /* 0x0000000207089227 */ /* 0x000fe200078e00ff */
[----:B------:R-:W-:-:S04]  /*1110*/  IADD3 R2, PT, PT, -R6, RZ, RZ ;  /* 0x000000ff06027210 */ /* 0x000fc80007ffe1ff */
[----:B------:R-:W-:Y:S01]  /*1120*/  @!P1 SHF.R.U32.HI R8, RZ, R3, R8 ;  /* 0x00000003ff089219 */ /* 0x000fe20000011608 */
[----:B------:R-:W-:-:S03]  /*1130*/  IMAD R2, R9, R2, R5 ;  /* 0x0000000209027224 */ /* 0x000fc600078e0205 */
[----:B------:R-:W-:-:S05]  /*1140*/  @!P1 SEL R3, R7, R8, !P0 ;  /* 0x0000000807039207 */ /* 0x000fca0004000000 */
[--C-:B------:R-:W-:Y:S02]  /*1150*/  @!P1 IMAD.IADD R6, R6, 0x1, -R3.reuse ;  /* 0x0000000106069824 */ /* 0x100fe400078e0a03 */
[----:B------:R-:W-:Y:S01]  /*1160*/  @!P1 IMAD R3, R2, R11, R3 ;  /* 0x0000000b02039224 */ /* 0x000fe200078e0203 */
[----:B------:R-:W-:Y:S01]  /*1170*/  IADD3 R2, PT, PT, -R7, RZ, RZ ;  /* 0x000000ff07027210 */ /* 0x000fe20007ffe1ff */
[----:B------:R-:W-:Y:S02]  /*1180*/  @!P1 IMAD R5, R6, R9, R7 ;  /* 0x0000000906059224 */ /* 0x000fe400078e0207 */
[----:B------:R-:W-:Y:S02]  /*1190*/  @!P1 IMAD.MOV.U32 R7, RZ, RZ, R3 ;  /* 0x000000ffff079224 */ /* 0x000fe400078e0003 */
[----:B------:R-:W-:Y:S02]  /*11a0*/  IMAD R2, R10, R2, R21 ;  /* 0x000000020a027224 */ /* 0x000fe400078e0215 */
[----:B------:R-:W-:-:S02]  /*11b0*/  IMAD R20, R5, R4, R13 ;  /* 0x0000000405147224 */ /* 0x000fc400078e020d */
[----:B------:R-:W-:Y:S02]  /*11c0*/  IMAD R21, R7, R10, R2 ;  /* 0x0000000a07157224 */ /* 0x000fe400078e0202 */
.L_x_15:
[----:B------:R-:W1:Y:S01]  /*11d0*/  LDCU UR4, c[0x0][0xb30] ;  /* 0x00016600ff0477ac */ /* 0x000e620008000800 */
[----:B------:R-:W2:Y:S08]  /*11e0*/  S2UR UR37, SR_CgaCtaId ;  /* 0x00000000002579c3 */ /* 0x000eb00000008800 */
[----:B------:R-:W3:Y:S01]  /*11f0*/  LDC R72, c[0x0][0xb24] ;  /* 0x0002c900ff487b82 */ /* 0x000ee20000000800 */
[----:B-1----:R-:W-:-:S09]  /*1200*/  UISETP.NE.AND UP1, UPT, UR4, 0x1, UPT ;  /* 0x000000010400788c */ /* 0x002fd2000bf25270 */
[----:B--2---:R-:W-:Y:S05]  /*1210*/  BRA.U UP1, `(.L_x_16) ;  /* 0x0000000101407547 */ /* 0x004fea000b800000 */
[----:B------:R-:W1:Y:S08]  /*1220*/  LDC.64 R4, c[0x0][0xb10] ;  /* 0x0002c400ff047b82 */ /* 0x000e700000000a00 */
[----:B------:R-:W2:Y:S08]  /*1230*/  LDC.64 R2, c[0x0][0xb18] ;  /* 0x0002c600ff027b82 */ /* 0x000eb00000000a00 */
[----:B------:R-:W4:Y:S08]  /*1240*/  LDC R6, c[0x0][0xb20] ;  /* 0x0002c800ff067b82 */ /* 0x000f300000000800 */
[----:B------:R-:W3:Y:S01]  /*1250*/  LDC R8, c[0x0][0xb0c] ;  /* 0x0002c300ff087b82 */ /* 0x000ee20000000800 */
[----:B-1----:R-:W-:-:S05]  /*1260*/  IMAD.HI.U32 R4, R21, R4, RZ ;  /* 0x0000000415047227 */ /* 0x002fca00078e00ff */
[----:B------:R-:W-:Y:S01]  /*1270*/  SHF.R.U32.HI R4, RZ, R5, R4 ;  /* 0x00000005ff047219 */ /* 0x000fe20000011604 */
[----:B--2---:R-:W-:Y:S01]  /*1280*/  IMAD.HI.U32 R3, R20, R3, RZ ;  /* 0x0000000314037227 */ /* 0x004fe200078e00ff */
[----:B------:R-:W-:-:S04]  /*1290*/  ISETP.NE.AND P0, PT, R2, 0x1, PT ;  /* 0x000000010200780c */ /* 0x000fc80003f05270 */
[----:B----4-:R-:W-:-:S04]  /*12a0*/  SHF.R.U32.HI R3, RZ, R6, R3 ;  /* 0x00000006ff037219 */ /* 0x010fc80000011603 */
[----:B------:R-:W-:Y:S02]  /*12b0*/  SEL R3, R20, R3, !P0 ;  /* 0x0000000314037207 */ /* 0x000fe40004000000 */
[----:B---3--:R-:W-:-:S04]  /*12c0*/  ISETP.NE.AND P1, PT, R8, 0x1, PT ;  /* 0x000000010800780c */ /* 0x008fc80003f25270 */
[----:B------:R-:W-:-:S05]  /*12d0*/  SEL R4, R21, R4, !P1 ;  /* 0x0000000415047207 */ /* 0x000fca0004800000 */
[----:B------:R-:W-:Y:S02]  /*12e0*/  IMAD.IADD R5, R3, 0x1, -R4 ;  /* 0x0000000103057824 */ /* 0x000fe400078e0a04 */
[----:B------:R-:W-:Y:S02]  /*12f0*/  IMAD.IADD R3, R4, 0x1, -R3 ;  /* 0x0000000104037824 */ /* 0x000fe400078e0a03 */
[----:B------:R-:W-:Y:S02]  /*1300*/  IMAD R21, R5, R8, R21 ;  /* 0x0000000805157224 */ /* 0x000fe400078e0215 */
[----:B------:R-:W-:-:S07]  /*1310*/  IMAD R20, R3, R2, R20 ;  /* 0x0000000203147224 */ /* 0x000fce00078e0214 */
.L_x_16:
[----:B------:R-:W-:Y:S01]  /*1320*/  BAR.SYNC.DEFER_BLOCKING 0x0 ;  /* 0x0000000000007b1d */ /* 0x000fe20000010000 */
[----:B------:R-:W-:Y:S01]  /*1330*/  UISETP.NE.AND UP1, UPT, UR8, 0x2, UPT ;  /* 0x000000020800788c */ /* 0x000fe2000bf25270 */
[----:B------:R-:W-:Y:S02]  /*1340*/  ISETP.NE.OR P5, PT, R0, 0x2, !P5 ;  /* 0x000000020000780c */ /* 0x000fe40006fa5670 */
[----:B------:R-:W-:-:S06]  /*1350*/  LOP3.LUT R2, R170, 0x1f, RZ, 0xc0, !PT ;  /* 0x0000001faa027812 */ /* 0x000fcc00078ec0ff */
[----:B------:R-:W-:Y:S05]  /*1360*/  BRA.U UP1, `(.L_x_17) ;  /* 0x0000001101607547 */ /* 0x000fea000b800000 */
[----:B------:R-:W1:Y:S01]  /*1370*/  LDCU UR13, c[0x0][0x38c] ;  /* 0x00007180ff0d77ac */ /* 0x000e620008000800 */
[----:B------:R-:W2:Y:S01]  /*1380*/  LDC R9, c[0x0][0x370] ;  /* 0x0000dc00ff097b82 */ /* 0x000ea20000000800 */
[----:B------:R-:W-:Y:S01]  /*1390*/  PLOP3.LUT P1, PT, PT, PT, UP2, 0x80, 0x8 ;  /* 0x000000000008781c */ /* 0x000fe20003f2f028 */
[----:B------:R-:W-:Y:S01]  /*13a0*/  HFMA2 R12, -RZ, RZ, 0, 0 ;  /* 0x00000000ff0c7431 */ /* 0x000fe200000001ff */
[----:B------:R-:W-:Y:S01]  /*13b0*/  ISETP.EQ.OR P4, PT, R2, RZ, P5 ;  /* 0x000000ff0200720c */ /* 0x000fe20002f82670 */
[----:B------:R-:W-:Y:S01]  /*13c0*/  IMAD.MOV.U32 R15, RZ, RZ, 0x1 ;  /* 0x00000001ff0f7424 */ /* 0x000fe200078e00ff */
[----:B------:R-:W-:Y:S01]  /*13d0*/  PLOP3.LUT P1, PT, P1, PT, PT, 0x8, 0x80 ;  /* 0x000000000080781c */ /* 0x000fe20000f2e170 */
[----:B------:R-:W-:Y:S01]  /*13e0*/  IMAD.MOV.U32 R14, RZ, RZ, RZ ;  /* 0x000000ffff0e7224 */ /* 0x000fe200078e00ff */
[----:B------:R-:W-:Y:S01]  /*13f0*/  MOV R8, 0x1 ;  /* 0x0000000100087802 */ /* 0x000fe20000000f00 */
[----:B------:R-:W4:Y:S01]  /*1400*/  LDC R0, c[0x0][0x374] ;  /* 0x0000dd00ff007b82 */ /* 0x000f220000000800 */
[----:B------:R-:W-:Y:S01]  /*1410*/  IMAD.MOV.U32 R10, RZ, RZ, RZ ;  /* 0x000000ffff0a7224 */ /* 0x000fe200078e00ff */
[----:B------:R-:W2:Y:S01]  /*1420*/  LDCU.64 UR22, c[0x0][0x348] ;  /* 0x00006900ff1677ac */ /* 0x000ea20008000a00 */
[----:B------:R-:W-:Y:S01]  /*1430*/  UMOV UR6, URZ ;  /* 0x000000ff00067c82 */ /* 0x000fe20008000000 */
[----:B-1----:R-:W-:-:S04]  /*1440*/  UIADD3 UR5, UPT, UPT, UR13, 0x1f, URZ ;  /* 0x0000001f0d057890 */ /* 0x002fc8000fffe0ff */
[----:B------:R-:W-:-:S04]  /*1450*/  USHF.R.S32.HI UR4, URZ, 0x1f, UR5 ;  /* 0x0000001fff047899 */ /* 0x000fc80008011405 */
[----:B------:R-:W-:-:S04]  /*1460*/  ULEA.HI UR4, UR4, UR5, URZ, 0x5 ;  /* 0x0000000504047291 */ /* 0x000fc8000f8f28ff */
[----:B------:R-:W-:Y:S02]  /*1470*/  USHF.R.S32.HI UR15, URZ, 0x5, UR4 ;  /* 0x00000005ff0f7899 */ /* 0x000fe40008011404 */
[----:B------:R-:W-:Y:S02]  /*1480*/  UIADD3 UR4, UPT, UPT, UR13, -0x1, URZ ;  /* 0xffffffff0d047890 */ /* 0x000fe4000fffe0ff */
[----:B------:R-:W-:Y:S02]  /*1490*/  UISETP.LT.U32.AND UP0, UPT, UR15, 0x4, UPT ;  /* 0x000000040f00788c */ /* 0x000fe4000bf01070 */
[----:B------:R-:W-:Y:S02]  /*14a0*/  UISETP.GE.U32.AND UP1, UPT, UR4, -0x3f, UPT ;  /* 0xffffffc10400788c */ /* 0x000fe4000bf26070 */
[----:B------:R-:W-:Y:S02]  /*14b0*/  USEL UR14, UR15, 0x4, UP0 ;  /* 0x000000040f0e7887 */ /* 0x000fe40008000000 */
[----:B------:R-:W-:-:S02]  /*14c0*/  UIADD3 UR13, UPT, UPT, UR13, 0x3e, URZ ;  /* 0x0000003e0d0d7890 */ /* 0x000fc4000fffe0ff */
[----:B------:R-:W-:Y:S02]  /*14d0*/  UIADD3 UR5, UPT, UPT, UR14, -0x1, URZ ;  /* 0xffffffff0e057890 */ /* 0x000fe4000fffe0ff */
[----:B------:R-:W-:-:S03]  /*14e0*/  UIADD3 UR7, UPT, UPT, UR15, -UR14, URZ ;  /* 0x8000000e0f077290 */ /* 0x000fc6000fffe0ff */
[----:B------:R-:W-:-:S04]  /*14f0*/  @UP1 UIADD3 UR5, UPT, UPT, UR14, URZ, URZ ;  /* 0x000000ff0e051290 */ /* 0x000fc8000fffe0ff */
[----:B--2---:R-:W-:-:S12]  /*1500*/  UIADD3 UR5, UPT, UPT, UR5, 0x1, URZ ;  /* 0x0000000105057890 */ /* 0x004fd8000fffe0ff */
.L_x_35:
[----:B------:R-:W-:Y:S01]  /*1510*/  UISETP.NE.AND UP0, UPT, UR37, URZ, UPT ;  /* 0x000000ff2500728c */ /* 0x000fe2000bf05270 */
[----:B------:R-:W1:Y:S08]  /*1520*/  S2UR UR37, SR_CgaCtaId ;  /* 0x00000000002579c3 */ /* 0x000e700000008800 */
[----:B------:R-:W-:Y:S05]  /*1530*/  BRA.U UP0, `(.L_x_18) ;  /* 0x0000000100347547 */ /* 0x000fea000b800000 */
[----:B------:R-:W2:Y:S01]  /*1540*/  S2R R2, SR_CgaCtaId ;  /* 0x0000000000027919 */ /* 0x000ea20000008800 */
[----:B------:R-:W-:-:S04]  /*1550*/  MOV R3, 0x400 ;  /* 0x0000040000037802 */ /* 0x000fc80000000f00 */
[----:B--2---:R-:W-:Y:S02]  /*1560*/  LEA R3, R2, R3, 0x18 ;  /* 0x0000000302037211 */ /* 0x004fe400078ec0ff */
[----:B------:R-:W-:-:S03]  /*1570*/  SHF.L.U32 R2, R8, 0x1f, RZ ;  /* 0x0000001f08027819 */ /* 0x000fc600000006ff */
[----:B------:R-:W-:-:S04]  /*1580*/  IMAD R3, R10, 0x8, R3 ;  /* 0x000000080a037824 */ /* 0x000fc800078e0203 */
[----:B------:R-:W2:Y:S02]  /*1590*/  SYNCS.PHASECHK.TRANS64.TRYWAIT P0, [R3+URZ+0xe0], R2 ;  /* 0x0000e002030075a7 */ /* 0x000ea400080011ff */
[----:B--2---:R-:W-:Y:S05]  /*15a0*/  @!P0 BRA `(.L_x_19) ;  /* 0x0000009400908947 */ /* 0x004fea0003800000 */
.L_x_129:
[----:B------:R-:W-:Y:S01]  /*15b0*/  VIADD R10, R10, 0x1 ;  /* 0x000000010a0a7836 */ /* 0x000fe20000000000 */
[----:B------:R2:W-:Y:S04]  /*15c0*/  SYNCS.ARRIVE.TRANS64.A1T0 RZ, [R3+URZ+0xd0], RZ ;  /* 0x0000d0ff03ff79a7 */ /* 0x0005e800081000ff */
[----:B------:R-:W-:-:S04]  /*15d0*/  ISETP.NE.AND P0, PT, R10, 0x2, PT ;  /* 0x000000020a00780c */ /* 0x000fc80003f05270 */
[----:B------:R-:W-:Y:S02]  /*15e0*/  SEL R10, R10, RZ, P0 ;  /* 0x000000ff0a0a7207 */ /* 0x000fe40000000000 */
[----:B--2---:R-:W-:-:S04]  /*15f0*/  SEL R3, RZ, 0x1, P0 ;  /* 0x00000001ff037807 */ /* 0x004fc80000000000 */
[----:B------:R-:W-:-:S07]  /*1600*/  LOP3.LUT R8, R8, R3, RZ, 0x3c, !PT ;  /* 0x0000000308087212 */ /* 0x000fce00078e3cff */
.L_x_18:
[----:B------:R-:W-:Y:S01]  /*1610*/  UMOV UR4, 0x400 ;  /* 0x0000040000047882 */ /* 0x000fe20000000000 */
[----:B------:R-:W-:Y:S01]  /*1620*/  SHF.L.U32 R2, R15, 0x1f, RZ ;  /* 0x0000001f0f027819 */ /* 0x000fe200000006ff */
[----:B-1----:R-:W-:Y:S01]  /*1630*/  ULEA UR4, UR37, UR4, 0x18 ;  /* 0x0000000425047291 */ /* 0x002fe2000f8ec0ff */
[----:B------:R-:W-:Y:S01]  /*1640*/  R2UR UR35, R21 ;  /* 0x00000000152372ca */ /* 0x000fe200000e0000 */
[----:B------:R-:W-:Y:S01]  /*1650*/  UISETP.GE.U32.AND UP0, UPT, UR13, 0x3f, UPT ;  /* 0x0000003f0d00788c */ /* 0x000fe2000bf06070 */
[----:B------:R-:W-:Y:S01]  /*1660*/  R2UR UR11, R20 ;  /* 0x00000000140b72ca */ /* 0x000fe200000e0000 */
[----:B------:R-:W-:Y:S01]  /*1670*/  ULEA UR8, UR6, UR4, 0x3 ;  /* 0x0000000406087291 */ /* 0x000fe2000f8e18ff */
[----:B------:R-:W-:-:S08]  /*1680*/  UMOV UR24, URZ ;  /* 0x000000ff00187c82 */ /* 0x000fd00008000000 */
[----:B------:R1:W2:Y:S01]  /*1690*/  SYNCS.PHASECHK.TRANS64.TRYWAIT P0, [UR8+0x20], R2 ;  /* 0x00002002ff0075a7 */ /* 0x0002a20008001108 */
[----:B------:R-:W-:Y:S02]  /*16a0*/  USHF.L.U32 UR35, UR35, 0x7, URZ ;  /* 0x0000000723237899 */ /* 0x000fe400080006ff */
[----:B------:R-:W-:Y:S01]  /*16b0*/  USHF.L.U32 UR11, UR11, 0x8, URZ ;  /* 0x000000080b0b7899 */ /* 0x000fe200080006ff */
[----:B------:R-:W-:Y:S11]  /*16c0*/  BRA.U !UP0, `(.L_x_20) ;  /* 0x0000000108a87547 */ /* 0x000ff6000b800000 */
[----:B------:R-:W-:Y:S01]  /*16d0*/  UMOV UR16, URZ ;  /* 0x000000ff00107c82 */ /* 0x000fe20008000000 */
[----:B------:R-:W-:-:S05]  /*16e0*/  UMOV UR17, UR6 ;  /* 0x0000000600117c82 */ /* 0x000fca0008000000 */
.L_x_25:
[----:B-1----:R-:W-:Y:S01]  /*16f0*/  ULEA UR33, UR17, UR4, 0x3 ;  /* 0x0000000411217291 */ /* 0x002fe2000f8e18ff */
[----:B--2---:R-:W-:Y:S01]  /*1700*/  @!P5 MOV R3, 0x6000 ;  /* 0x000060000003d802 */ /* 0x004fe20000000f00 */
[----:B--2---:R-:W-:Y:S10]  /*1710*/  @P0 BRA `(.L_x_21) ;  /* 0x00000000000c0947 */ /* 0x004ff40003800000 */
[----:B------:R-:W-:-:S04]  /*1720*/  SHF.L.U32 R5, R15, 0x1f, RZ ;  /* 0x0000001f0f057819 */ /* 0x000fc800000006ff */
[----:B------:R-:W2:Y:S02]  /*1730*/  SYNCS.PHASECHK.TRANS64.TRYWAIT P0, [UR33+0x20], R5 ;  /* 0x00002005ff0075a7 */ /* 0x000ea40008001121 */
[----:B--2---:R-:W-:Y:S05]  /*1740*/  @!P0 BRA `(.L_x_22) ;  /* 0x00000094003c8947 */ /* 0x004fea0003800000 */
.L_x_21:
[----:B------:R2:W-:Y:S01]  /*1750*/  @!P5 SYNCS.ARRIVE.TRANS64 RZ, [UR33], R3 ;  /* 0x00000003ffffd9a7 */ /* 0x0005e20008000021 */
[----:B------:R-:W-:Y:S04]  /*1760*/  BSSY.RECONVERGENT B0, `(.L_x_23) ;  /* 0x0000003000007945 */ /* 0x000fe80003800200 */
[----:B------:R-:W-:Y:S05]  /*1770*/  @P4 BRA `(.L_x_24) ;  /* 0x0000000000044947 */ /* 0x000fea0003800000 */
[----:B------:R-:W-:Y:S05]  /*1780*/  BPT.TRAP 0x1 ;  /* 0x000000040000795c */ /* 0x000fea0000300000 */
.L_x_24:
[----:B------:R-:W-:Y:S05]  /*1790*/  BSYNC.RECONVERGENT B0 ;  /* 0x0000000000007941 */ /* 0x000fea0003800200 */
.L_x_23:
[----:B------:R-:W-:Y:S02]  /*17a0*/  UIADD3 UR6, UPT, UPT, UR17, 0x1, URZ ;  /* 0x0000000111067890 */ /* 0x000fe4000fffe0ff */
[----:B------:R-:W-:Y:S02]  /*17b0*/  ULEA UR32, UR17, UR4, 0xd ;  /* 0x0000000411207291 */ /* 0x000fe4000f8e68ff */
[----:B------:R-:W-:Y:S02]  /*17c0*/  UISETP.NE.AND UP0, UPT, UR6, 0x4, UPT ;  /* 0x000000040600788c */ /* 0x000fe4000bf05270 */
[----:B------:R-:W-:Y:S02]  /*17d0*/  UIADD3 UR26, UP1, UPT, UR22, 0x80, URZ ;  /* 0x00000080161a7890 */ /* 0x000fe4000ff3e0ff */
[----:B------:R-:W-:Y:S02]  /*17e0*/  USEL UR9, URZ, 0x1, UP0 ;  /* 0x00000001ff097887 */ /* 0x000fe40008000000 */
[----:B------:R-:W-:-:S02]  /*17f0*/  USEL UR6, UR6, URZ, UP0 ;  /* 0x000000ff06067287 */ /* 0x000fc40008000000 */
[----:B------:R-:W-:Y:S02]  /*1800*/  UIADD3 UR20, UP0, UPT, UR22, 0x180, URZ ;  /* 0x0000018016147890 */ /* 0x000fe4000ff1e0ff */
[----:B------:R-:W-:Y:S01]  /*1810*/  ULEA UR8, UR6, UR4, 0x3 ;  /* 0x0000000406087291 */ /* 0x000fe2000f8e18ff */
[----:B------:R-:W-:Y:S01]  /*1820*/  LOP3.LUT R15, R15, UR9, RZ, 0x3c, !PT ;  /* 0x000000090f0f7c12 */ /* 0x000fe2000f8e3cff */
[----:B------:R-:W-:Y:S02]  /*1830*/  USHF.L.U32 UR34, UR16, 0x5, URZ ;  /* 0x0000000510227899 */ /* 0x000fe400080006ff */
[----:B------:R-:W-:Y:S01]  /*1840*/  UIADD3.X UR27, UPT, UPT, URZ, UR23, URZ, UP1, !UPT ;  /* 0x00000017ff1b7290 */ /* 0x000fe20008ffe4ff */
[----:B-1----:R-:W-:Y:S01]  /*1850*/  SHF.L.U32 R2, R15, 0x1f, RZ ;  /* 0x0000001f0f027819 */ /* 0x002fe200000006ff */
[----:B------:R-:W-:Y:S02]  /*1860*/  UIADD3 UR32, UPT, UPT, UR32, 0x10800, URZ ;  /* 0x0001080020207890 */ /* 0x000fe4000fffe0ff */
[----:B------:R-:W-:Y:S01]  /*1870*/  UIADD3.X UR21, UPT, UPT, URZ, UR23, URZ, UP0, !UPT ;  /* 0x00000017ff157290 */ /* 0x000fe200087fe4ff */
[----:B------:R1:W1:Y:S01]  /*1880*/  SYNCS.PHASECHK.TRANS64.TRYWAIT P0, [UR8+0x20], R2 ;  /* 0x00002002ff0075a7 */ /* 0x0002620008001108 */
[----:B------:R-:W-:Y:S01]  /*1890*/  ULEA UR8, UR17, UR4, 0xe ;  /* 0x0000000411087291 */ /* 0x000fe2000f8e70ff */
[----:B------:R-:W-:Y:S01]  /*18a0*/  UMOV UR18, 0x0 ;  /* 0x0000000000127882 */ /* 0x000fe20000000000 */
[----:B------:R-:W-:-:S02]  /*18b0*/  UMOV UR19, 0x10000000 ;  /* 0x1000000000137882 */ /* 0x000fc40000000000 */
[----:B------:R-:W-:Y:S01]  /*18c0*/  UIADD3 UR8, UPT, UPT, UR8, 0x18800, URZ ;  /* 0x0001880008087890 */ /* 0x000fe2000fffe0ff */
[----:B------:R1:W-:Y:S01]  /*18d0*/  UTMALDG.3D [UR32], [UR26], desc[UR18] ;  /* 0x000012201a0075b4 */ /* 0x0003e20008011000 */
[----:B------:R-:W-:Y:S01]  /*18e0*/  UMOV UR12, UR36 ;  /* 0x00000024000c7c82 */ /* 0x000fe20008000000 */
[----:B------:R-:W-:Y:S01]  /*18f0*/  UMOV UR9, UR33 ;  /* 0x0000002100097c82 */ /* 0x000fe20008000000 */
[----:B------:R-:W-:Y:S01]  /*1900*/  UMOV UR10, UR34 ;  /* 0x00000022000a7c82 */ /* 0x000fe20008000000 */
[----:B------:R-:W-:Y:S01]  /*1910*/  UIADD3 UR16, UPT, UPT, UR16, 0x1, URZ ;  /* 0x0000000110107890 */ /* 0x000fe2000fffe0ff */
[----:B------:R-:W-:Y:S01]  /*1920*/  UMOV UR24, UR5 ;  /* 0x0000000500187c82 */ /* 0x000fe20008000000 */
[----:B------:R-:W-:Y:S02]  /*1930*/  UMOV UR17, UR6 ;  /* 0x0000000600117c82 */ /* 0x000fe40008000000 */
[----:B------:R1:W-:Y:S01]  /*1940*/  UTMALDG.3D [UR8], [UR20], desc[UR18] ;  /* 0x00001208140075b4 */ /* 0x0003e20008011000 */
[----:B------:R-:W-:-:S09]  /*1950*/  UISETP.NE.AND UP0, UPT, UR16, UR5, UPT ;  /* 0x000000051000728c */ /* 0x000fd2000bf05270 */
[----:B------:R-:W-:Y:S05]  /*1960*/  BRA.U UP0, `(.L_x_25) ;  /* 0xfffffffd00607547 */ /* 0x000fea000b83ffff */
.L_x_20:
[----:B-1----:R-:W-:Y:S01]  /*1970*/  ULEA UR8, UR6, UR4, 0x3 ;  /* 0x0000000406087291 */ /* 0x002fe2000f8e18ff */
[----:B------:R-:W-:Y:S01]  /*1980*/  SHF.L.U32 R2, R15, 0x1f, RZ ;  /* 0x0000001f0f027819 */ /* 0x000fe200000006ff */
[----:B------:R-:W-:Y:S01]  /*1990*/  @!P1 SYNCS.ARRIVE.TRANS64.A1T0 RZ, [UR4+0x88], RZ ;  /* 0x000088ffffff99a7 */ /* 0x000fe20008100004 */
[----:B------:R-:W-:-:S06]  /*19a0*/  UISETP.GT.AND UP0, UPT, UR15, UR14, UPT ;  /* 0x0000000e0f00728c */ /* 0x000fcc000bf04270 */
[----:B--2---:R1:W2:Y:S03]  /*19b0*/  SYNCS.PHASECHK.TRANS64.TRYWAIT P0, [UR8+0x20], R2 ;  /* 0x00002002ff0075a7 */ /* 0x0042a60008001108 */
[----:B------:R-:W-:Y:S05]  /*19c0*/  BRA.U !UP0, `(.L_x_26) ;  /* 0x0000000108ac7547 */ /* 0x000fea000b800000 */
[----:B------:R-:W-:Y:S01]  /*19d0*/  UIADD3 UR21, UPT, UPT, UR7, UR24, URZ ;  /* 0x0000001807157290 */ /* 0x000fe2000fffe0ff */
[----:B------:R-:W-:-:S11]  /*19e0*/  UMOV UR25, UR6 ;  /* 0x0000000600197c82 */ /* 0x000fd60008000000 */
.L_x_31:
[----:B-1----:R-:W-:Y:S01]  /*19f0*/  ULEA UR17, UR25, UR4, 0x3 ;  /* 0x0000000419117291 */ /* 0x002fe2000f8e18ff */
[----:B--2---:R-:W-:Y:S01]  /*1a00*/  @!P5 MOV R3, 0x6000 ;  /* 0x000060000003d802 */ /* 0x004fe20000000f00 */
[----:B--2---:R-:W-:Y:S10]  /*1a10*/  @P0 BRA `(.L_x_27) ;  /* 0x00000000000c0947 */ /* 0x004ff40003800000 */
[----:B------:R-:W-:-:S04]  /*1a20*/  SHF.L.U32 R5, R15, 0x1f, RZ ;  /* 0x0000001f0f057819 */ /* 0x000fc800000006ff */
[----:B------:R-:W2:Y:S02]  /*1a30*/  SYNCS.PHASECHK.TRANS64.TRYWAIT P0, [UR17+0x20], R5 ;  /* 0x00002005ff0075a7 */ /* 0x000ea40008001111 */
[----:B--2---:R-:W-:Y:S05]  /*1a40*/  @!P0 BRA `(.L_x_28) ;  /* 0x0000009000948947 */ /* 0x004fea0003800000 */
.L_x_27:
[----:B------:R2:W-:Y:S01]  /*1a50*/  @!P5 SYNCS.ARRIVE.TRANS64 RZ, [UR17], R3 ;  /* 0x00000003ffffd9a7 */ /* 0x0005e20008000011 */
[----:B------:R-:W-:Y:S04]  /*1a60*/  BSSY.RECONVERGENT B0, `(.L_x_29) ;  /* 0x0000003000007945 */ /* 0x000fe80003800200 */
[----:B------:R-:W-:Y:S05]  /*1a70*/  @P4 BRA `(.L_x_30) ;  /* 0x0000000000044947 */ /* 0x000fea0003800000 */
[----:B------:R-:W-:Y:S05]  /*1a80*/  BPT.TRAP 0x1 ;  /* 0x000000040000795c */ /* 0x000fea0000300000 */
.L_x_30:
[----:B------:R-:W-:Y:S05]  /*1a90*/  BSYNC.RECONVERGENT B0 ;  /* 0x0000000000007941 */ /* 0x000fea0003800200 */
.L_x_29:
        /* <DEDUP_REMOVED lines=10> */
[----:B------:R-:W-:Y:S01]  /*1b40*/  UIADD3 UR16, UPT, UPT, UR16, 0x10800, URZ ;  /* 0x0001080010107890 */ /* 0x000fe2000fffe0ff */
[----:B-1----:R-:W-:Y:S01]  /*1b50*/  SHF.L.U32 R2, R15, 0x1f, RZ ;  /* 0x0000001f0f027819 */ /* 0x002fe200000006ff */
[----:B------:R-:W-:Y:S02]  /*1b60*/  UIADD3.X UR31, UPT, UPT, URZ, UR23, URZ, UP1, !UPT ;  /* 0x00000017ff1f7290 */ /* 0x000fe40008ffe4ff */
[----:B------:R-:W-:Y:S01]  /*1b70*/  UIADD3.X UR29, UPT, UPT, URZ, UR23, URZ, UP0, !UPT ;  /* 0x00000017ff1d7290 */ /* 0x000fe200087fe4ff */
[----:B------:R1:W1:Y:S01]  /*1b80*/  SYNCS.PHASECHK.TRANS64.TRYWAIT P0, [UR8+0x20], R2 ;  /* 0x00002002ff0075a7 */ /* 0x0002620008001108 */
[----:B------:R-:W-:Y:S01]  /*1b90*/  ULEA UR8, UR25, UR4, 0xe ;  /* 0x0000000419087291 */ /* 0x000fe2000f8e70ff */
[----:B------:R-:W-:Y:S01]  /*1ba0*/  UMOV UR26, 0x0 ;  /* 0x00000000001a7882 */ /* 0x000fe20000000000 */
[----:B------:R-:W-:-:S02]  /*1bb0*/  UMOV UR27, 0x10000000 ;  /* 0x10000000001b7882 */ /* 0x000fc40000000000 */
[----:B------:R-:W-:Y:S01]  /*1bc0*/  UIADD3 UR8, UPT, UPT, UR8, 0x18800, URZ ;  /* 0x0001880008087890 */ /* 0x000fe2000fffe0ff */
[----:B------:R-:W-:Y:S01]  /*1bd0*/  UMOV UR19, UR35 ;  /* 0x0000002300137c82 */ /* 0x000fe20008000000 */
[----:B------:R-:W-:Y:S01]  /*1be0*/  UMOV UR20, UR36 ;  /* 0x0000002400147c82 */ /* 0x000fe20008000000 */
[----:B------:R-:W-:Y:S01]  /*1bf0*/  UMOV UR12, UR36 ;  /* 0x00000024000c7c82 */ /* 0x000fe20008000000 */
[----:B------:R-:W-:Y:S01]  /*1c00*/  UMOV UR9, UR17 ;  /* 0x0000001100097c82 */ /* 0x000fe20008000000 */
[----:B------:R-:W-:Y:S01]  /*1c10*/  UMOV UR10, UR18 ;  /* 0x00000012000a7c82 */ /* 0x000fe20008000000 */
[----:B------:R1:W-:Y:S01]  /*1c20*/  UTMALDG.3D [UR16], [UR30], desc[UR26] ;  /* 0x00001a101e0075b4 */ /* 0x0003e20008011000 */
[----:B------:R-:W-:Y:S01]  /*1c30*/  UIADD3 UR24, UPT, UPT, UR24, 0x1, URZ ;  /* 0x0000000118187890 */ /* 0x000fe2000fffe0ff */
[----:B------:R-:W-:-:S03]  /*1c40*/  UMOV UR25, UR6 ;  /* 0x0000000600197c82 */ /* 0x000fc60008000000 */
[----:B------:R-:W-:Y:S01]  /*1c50*/  UISETP.NE.AND UP0, UPT, UR24, UR21, UPT ;  /* 0x000000151800728c */ /* 0x000fe2000bf05270 */
[----:B------:R1:W-:Y:S08]  /*1c60*/  UTMALDG.3D [UR8], [UR28], desc[UR26] ;  /* 0x00001a081c0075b4 */ /* 0x0003f00008011000 */
[----:B------:R-:W-:Y:S05]  /*1c70*/  BRA.U UP0, `(.L_x_31) ;  /* 0xfffffffd005c7547 */ /* 0x000fea000b83ffff */
.L_x_26:
[----:B-1----:R-:W-:Y:S01]  /*1c80*/  LEA R2, R14, UR4, 0x3 ;  /* 0x000000040e027c11 */ /* 0x002fe2000f8e18ff */
[----:B------:R-:W-:Y:S01]  /*1c90*/  NOP ;  /* 0x0000000000007918 */ /* 0x000fe20000000000 */
[----:B--2---:R-:W-:Y:S02]  /*1ca0*/  SHF.L.U32 R3, R12, 0x1f, RZ ;  /* 0x0000001f0c037819 */ /* 0x004fe400000006ff */
[----:B------:R-:W-:Y:S02]  /*1cb0*/  LEA R4, R14, UR4, 0x4 ;  /* 0x000000040e047c11 */ /* 0x000fe4000f8e20ff */
[----:B------:R-:W1:Y:S02]  /*1cc0*/  SYNCS.PHASECHK.TRANS64.TRYWAIT P0, [R2+URZ+0x90], R3 ;  /* 0x00009003020075a7 */ /* 0x000e6400080011ff */
[----:B-1----:R-:W-:Y:S05]  /*1cd0*/  @!P0 BRA `(.L_x_32) ;  /* 0x0000009000088947 */ /* 0x002fea0003800000 */
.L_x_132:
[----:B------:R-:W2:Y:S01]  /*1ce0*/  LDS.128 R4, [R4+0x100] ;  /* 0x0001000004047984 */ /* 0x000ea20000000c00 */
[----:B---3--:R-:W-:Y:S01]  /*1cf0*/  ISETP.GE.AND P0, PT, R72, 0x1, PT ;  /* 0x000000014800780c */ /* 0x008fe20003f06270 */
[----:B-1----:R-:W-:Y:S01]  /*1d00*/  VIADD R2, R2, 0xa0 ;  /* 0x000000a002027836 */ /* 0x002fe20000000000 */
[----:B------:R-:W-:Y:S01]  /*1d10*/  @!PT LDS RZ, [RZ] ;  /* 0x00000000fffff984 */ /* 0x000fe20000000800 */
[----:B------:R-:W-:Y:S01]  /*1d20*/  @!PT LDS RZ, [RZ] ;  /* 0x00000000fffff984 */ /* 0x000fe20000000800 */
[----:B------:R-:W-:Y:S01]  /*1d30*/  @!PT LDS RZ, [RZ] ;  /* 0x00000000fffff984 */ /* 0x000fe20000000800 */
[----:B------:R-:W-:Y:S01]  /*1d40*/  @!PT LDS RZ, [RZ] ;  /* 0x00000000fffff984 */ /* 0x000fe20000000800 */
[----:B------:R1:W-:Y:S06]  /*1d50*/  MEMBAR.ALL.CTA ;  /* 0x0000000000007992 */ /* 0x0003ec0000008000 */
[----:B-1----:R-:W1:Y:S01]  /*1d60*/  FENCE.VIEW.ASYNC.S ;  /* 0x00000000000073c6 */ /* 0x002e620000000000 */
[----:B------:R-:W-:-:S04]  /*1d70*/  PRMT R2, RZ, 0x654, R2 ;  /* 0x00000654ff027816 */ /* 0x000fc80000000002 */
[----:B-1----:R1:W-:Y:S01]  /*1d80*/  SYNCS.ARRIVE.TRANS64.RED.A1T0 RZ, [R2+URZ], RZ ;  /* 0x000000ff02ff79a7 */ /* 0x0023e200081004ff */
[----:B--2---:R-:W-:-:S13]  /*1d90*/  LOP3.LUT P2, RZ, R6, 0x1, RZ, 0xc0, !PT ;  /* 0x0000000106ff7812 */ /* 0x004fda000784c0ff */
[----:B------:R-:W-:Y:S01]  /*1da0*/  @P2 SHF.R.U32.HI R3, RZ, 0x10, R5 ;  /* 0x00000010ff032819 */ /* 0x000fe20000011605 */
[----:B------:R-:W-:Y:S01]  /*1db0*/  VOTEU.ANY UP0, P2 ;  /* 0x0000000000ff7886 */ /* 0x000fe20001000100 */
[----:B------:R-:W-:Y:S02]  /*1dc0*/  @P2 MOV R13, R4 ;  /* 0x00000004000d2202 */ /* 0x000fe40000000f00 */
[----:B------:R-:W-:Y:S02]  /*1dd0*/  @P2 R2UR.BROADCAST UR8, R3 ;  /* 0x00000000030822ca */ /* 0x000fe400008e0000 */
[----:B------:R-:W-:-:S11]  /*1de0*/  @P2 LOP3.LUT R11, R5, 0xffff, RZ, 0xc0, !PT ;  /* 0x0000ffff050b2812 */ /* 0x000fd600078ec0ff */
[----:B------:R-:W-:Y:S01]  /*1df0*/  @UP0 UMOV UR36, UR8 ;  /* 0x0000000800240c82 */ /* 0x000fe20008000000 */
[----:B-1----:R-:W-:Y:S05]  /*1e00*/  @!P0 BRA `(.L_x_33) ;  /* 0x0000000000b88947 */ /* 0x002fea0003800000 */
[----:B------:R-:W4:Y:S01]  /*1e10*/  LDC.64 R4, c[0x0][0xb18] ;  /* 0x0002c600ff047b82 */ /* 0x000f220000000a00 */
[----:B------:R-:W-:-:S07]  /*1e20*/  ISETP.NE.AND P3, PT, R72, 0x1, PT ;  /* 0x000000014800780c */ /* 0x000fce0003f65270 */
[----:B------:R-:W1:Y:S08]  /*1e30*/  LDC.64 R6, c[0x0][0xb10] ;  /* 0x0002c400ff067b82 */ /* 0x000e700000000a00 */
[----:B------:R-:W2:Y:S08]  /*1e40*/  LDC R16, c[0x0][0xb20] ;  /* 0x0002c800ff107b82 */ /* 0x000eb00000000800 */
[----:B------:R-:W3:Y:S01]  /*1e50*/  LDC R18, c[0x0][0xb0c] ;  /* 0x0002c300ff127b82 */ /* 0x000ee20000000800 */
[----:B----4-:R-:W-:Y:S01]  /*1e60*/  IMAD.HI.U32 R17, R0, R5, RZ ;  /* 0x0000000500117227 */ /* 0x010fe200078e00ff */
[----:B------:R-:W-:-:S03]  /*1e70*/  ISETP.NE.AND P0, PT, R4, 0x1, PT ;  /* 0x000000010400780c */ /* 0x000fc60003f05270 */
[----:B------:R-:W-:-:S03]  /*1e80*/  IMAD.HI.U32 R5, R11, R5, RZ ;  /* 0x000000050b057227 */ /* 0x000fc600078e00ff */
[----:B------:R-:W4:Y:S01]  /*1e90*/  LDC.64 R2, c[0x0][0xb28] ;  /* 0x0002ca00ff027b82 */ /* 0x000f220000000a00 */
[----:B-1----:R-:W-:-:S04]  /*1ea0*/  IMAD.HI.U32 R20, R9, R6, RZ ;  /* 0x0000000609147227 */ /* 0x002fc800078e00ff */
[----:B------:R-:W-:Y:S01]  /*1eb0*/  IMAD.HI.U32 R22, R13, R6, RZ ;  /* 0x000000060d167227 */ /* 0x000fe200078e00ff */
[----:B------:R-:W-:Y:S02]  /*1ec0*/  SHF.R.U32.HI R20, RZ, R7, R20 ;  /* 0x00000007ff147219 */ /* 0x000fe40000011614 */
[-C--:B--2---:R-:W-:Y:S02]  /*1ed0*/  SHF.R.U32.HI R17, RZ, R16.reuse, R17 ;  /* 0x00000010ff117219 */ /* 0x084fe40000011611 */
[----:B------:R-:W-:Y:S02]  /*1ee0*/  SHF.R.U32.HI R16, RZ, R16, R5 ;  /* 0x00000010ff107219 */ /* 0x000fe40000011605 */
[----:B------:R-:W-:Y:S02]  /*1ef0*/  SEL R17, R0, R17, !P0 ;  /* 0x0000001100117207 */ /* 0x000fe40004000000 */
[----:B------:R-:W-:Y:S02]  /*1f00*/  SHF.R.U32.HI R22, RZ, R7, R22 ;  /* 0x00000007ff167219 */ /* 0x000fe40000011616 */
[----:B---3--:R-:W-:-:S02]  /*1f10*/  ISETP.NE.AND P1, PT, R18, 0x1, PT ;  /* 0x000000011200780c */ /* 0x008fc40003f25270 */
[----:B------:R-:W-:Y:S02]  /*1f20*/  SEL R5, R11, R16, !P0 ;  /* 0x000000100b057207 */ /* 0x000fe40004000000 */
[----:B------:R-:W-:Y:S02]  /*1f30*/  SEL R19, R9, R20, !P1 ;  /* 0x0000001409137207 */ /* 0x000fe40004800000 */
[----:B------:R-:W-:Y:S01]  /*1f40*/  SEL R7, R13, R22, !P1 ;  /* 0x000000160d077207 */ /* 0x000fe20004800000 */
[----:B----4-:R-:W-:-:S04]  /*1f50*/  IMAD.HI.U32 R20, R17, R2, RZ ;  /* 0x0000000211147227 */ /* 0x010fc800078e00ff */
[----:B------:R-:W-:Y:S01]  /*1f60*/  IMAD.HI.U32 R6, R19, R2, RZ ;  /* 0x0000000213067227 */ /* 0x000fe200078e00ff */
[----:B------:R-:W-:-:S04]  /*1f70*/  @P3 SHF.R.U32.HI R17, RZ, R3, R20 ;  /* 0x00000003ff113219 */ /* 0x000fc80000011614 */
        /* <DEDUP_REMOVED lines=8> */
[----:B------:R-:W-:-:S04]  /*2000*/  @!P0 IMAD.HI.U32 R16, R7, R2, RZ ;  /* 0x0000000207108227 */ /* 0x000fc800078e00ff */
[----:B------:R-:W-:Y:S01]  /*2010*/  IMAD.MOV R2, RZ, RZ, -R6 ;  /* 0x000000ffff027224 */ /* 0x000fe200078e0a06 */
[----:B------:R-:W-:-:S03]  /*2020*/  @!P0 SHF.R.U32.HI R16, RZ, R3, R16 ;  /* 0x00000003ff108219 */ /* 0x000fc60000011610 */
[----:B------:R-:W-:Y:S01]  /*2030*/  IMAD R2, R72, R2, R5 ;  /* 0x0000000248027224 */ /* 0x000fe200078e0205 */
[----:B------:R-:W-:Y:S02]  /*2040*/  @!P0 SEL R3, R7, R16, !P3 ;  /* 0x0000001007038207 */ /* 0x000fe40005800000 */
[----:B------:R-:W-:-:S03]  /*2050*/  IADD3 R16, PT, PT, -R5, RZ, RZ ;  /* 0x000000ff05107210 */ /* 0x000fc60007ffe1ff */
[--C-:B------:R-:W-:Y:S02]  /*2060*/  @!P0 IMAD.IADD R6, R6, 0x1, -R3.reuse ;  /* 0x0000000106068824 */ /* 0x100fe400078e0a03 */
[----:B------:R-:W-:Y:S01]  /*2070*/  @!P0 IMAD R3, R2, R19, R3 ;  /* 0x0000001302038224 */ /* 0x000fe200078e0203 */
[----:B------:R-:W-:Y:S01]  /*2080*/  IADD3 R2, PT, PT, -R7, RZ, RZ ;  /* 0x000000ff07027210 */ /* 0x000fe20007ffe1ff */
[----:B------:R-:W-:Y:S02]  /*2090*/  @!P0 IMAD R5, R72, R6, R7 ;  /* 0x0000000648058224 */ /* 0x000fe400078e0207 */
[----:B------:R-:W-:Y:S02]  /*20a0*/  IMAD R11, R4, R16, R11 ;  /* 0x00000010040b7224 */ /* 0x000fe400078e020b */
[----:B------:R-:W-:Y:S02]  /*20b0*/  @!P0 IMAD.MOV.U32 R7, RZ, RZ, R3 ;  /* 0x000000ffff078224 */ /* 0x000fe400078e0003 */
[----:B------:R-:W-:-:S02]  /*20c0*/  IMAD R2, R18, R2, R13 ;  /* 0x0000000212027224 */ /* 0x000fc400078e020d */
[----:B------:R-:W-:Y:S02]  /*20d0*/  IMAD R11, R5, R4, R11 ;  /* 0x00000004050b7224 */ /* 0x000fe400078e020b */
[----:B------:R-:W-:Y:S02]  /*20e0*/  IMAD R13, R7, R18, R2 ;  /* 0x00000012070d7224 */ /* 0x000fe400078e0202 */
.L_x_33:
[----:B------:R-:W1:Y:S02]  /*20f0*/  LDCU UR8, c[0x0][0xb30] ;  /* 0x00016600ff0877ac */ /* 0x000e640008000800 */
[----:B-1----:R-:W-:-:S09]  /*2100*/  UISETP.NE.AND UP0, UPT, UR8, 0x1, UPT ;  /* 0x000000010800788c */ /* 0x002fd2000bf05270 */
[----:B------:R-:W-:Y:S05]  /*2110*/  BRA.U UP0, `(.L_x_34) ;  /* 0x0000000100407547 */ /* 0x000fea000b800000 */
[----:B------:R-:W1:Y:S08]  /*2120*/  LDC.64 R4, c[0x0][0xb10] ;  /* 0x0002c400ff047b82 */ /* 0x000e700000000a00 */
[----:B------:R-:W2:Y:S08]  /*2130*/  LDC.64 R2, c[0x0][0xb18] ;  /* 0x0002c600ff027b82 */ /* 0x000eb00000000a00 */
[----:B------:R-:W3:Y:S08]  /*2140*/  LDC R6, c[0x0][0xb20] ;  /* 0x0002c800ff067b82 */ /* 0x000ef00000000800 */
[----:B------:R-:W4:Y:S01]  /*2150*/  LDC R16, c[0x0][0xb0c] ;  /* 0x0002c300ff107b82 */ /* 0x000f220000000800 */
[----:B-1----:R-:W-:-:S05]  /*2160*/  IMAD.HI.U32 R4, R13, R4, RZ ;  /* 0x000000040d047227 */ /* 0x002fca00078e00ff */
[----:B------:R-:W-:Y:S01]  /*2170*/  SHF.R.U32.HI R4, RZ, R5, R4 ;  /* 0x00000005ff047219 */ /* 0x000fe20000011604 */
[----:B--2---:R-:W-:Y:S01]  /*2180*/  IMAD.HI.U32 R3, R11, R3, RZ ;  /* 0x000000030b037227 */ /* 0x004fe200078e00ff */
[----:B------:R-:W-:-:S04]  /*2190*/  ISETP.NE.AND P0, PT, R2, 0x1, PT ;  /* 0x000000010200780c */ /* 0x000fc80003f05270 */
[----:B---3--:R-:W-:-:S04]  /*21a0*/  SHF.R.U32.HI R6, RZ, R6, R3 ;  /* 0x00000006ff067219 */ /* 0x008fc80000011603 */
[----:B------:R-:W-:Y:S02]  /*21b0*/  SEL R3, R11, R6, !P0 ;  /* 0x000000060b037207 */ /* 0x000fe40004000000 */
[----:B----4-:R-:W-:-:S04]  /*21c0*/  ISETP.NE.AND P1, PT, R16, 0x1, PT ;  /* 0x000000011000780c */ /* 0x010fc80003f25270 */
[----:B------:R-:W-:-:S05]  /*21d0*/  SEL R4, R13, R4, !P1 ;  /* 0x000000040d047207 */ /* 0x000fca0004800000 */
[----:B------:R-:W-:Y:S02]  /*21e0*/  IMAD.IADD R5, R3, 0x1, -R4 ;  /* 0x0000000103057824 */ /* 0x000fe400078e0a04 */
[----:B------:R-:W-:Y:S02]  /*21f0*/  IMAD.IADD R3, R4, 0x1, -R3 ;  /* 0x0000000104037824 */ /* 0x000fe400078e0a03 */
[----:B------:R-:W-:Y:S02]  /*2200*/  IMAD R13, R5, R16, R13 ;  /* 0x00000010050d7224 */ /* 0x000fe400078e020d */
[----:B------:R-:W-:-:S07]  /*2210*/  IMAD R11, R3, R2, R11 ;  /* 0x00000002030b7224 */ /* 0x000fce00078e020b */
.L_x_34:
[----:B------:R-:W-:Y:S01]  /*2220*/  VIADD R14, R14, 0x1 ;  /* 0x000000010e0e7836 */ /* 0x000fe20000000000 */
[----:B------:R-:W-:Y:S01]  /*2230*/  PLOP3.LUT P1, PT, PT, PT, PT, 0x80, 0x8 ;  /* 0x000000000008781c */ /* 0x000fe20003f2f070 */
[----:B------:R-:W-:Y:S02]  /*2240*/  IMAD.IADD R21, R13, 0x1, R156 ;  /* 0x000000010d157824 */ /* 0x000fe400078e029c */
[----:B------:R-:W-:Y:S01]  /*2250*/  IMAD.IADD R20, R11, 0x1, R154 ;  /* 0x000000010b147824 */ /* 0x000fe200078e029a */
[----:B------:R-:W-:-:S04]  /*2260*/  ISETP.NE.AND P0, PT, R14, 0x2, PT ;  /* 0x000000020e00780c */ /* 0x000fc80003f05270 */
[----:B------:R-:W-:Y:S02]  /*2270*/  SEL R3, RZ, 0x1, P0 ;  /* 0x00000001ff037807 */ /* 0x000fe40000000000 */
[----:B------:R-:W-:Y:S02]  /*2280*/  SEL R14, R14, RZ, P0 ;  /* 0x000000ff0e0e7207 */ /* 0x000fe40000000000 */
[----:B------:R-:W-:Y:S01]  /*2290*/  LOP3.LUT R12, R12, R3, RZ, 0x3c, !PT ;  /* 0x000000030c0c7212 */ /* 0x000fe200078e3cff */
[----:B------:R-:W-:Y:S06]  /*22a0*/  @P2 BRA `(.L_x_35) ;  /* 0xfffffff000982947 */ /* 0x000fec000383ffff */
[----:B------:R-:W-:Y:S01]  /*22b0*/  UIADD3 UR4, UPT, UPT, UR4, 0x20, URZ ;  /* 0x0000002004047890 */ /* 0x000fe2000fffe0ff */
[----:B------:R-:W-:-:S03]  /*22c0*/  SHF.L.U32 R3, R15, 0x1f, RZ ;  /* 0x0000001f0f037819 */ /* 0x000fc600000006ff */
[----:B------:R-:W-:-:S09]  /*22d0*/  ULEA UR5, UR6, UR4, 0x3 ;  /* 0x0000000406057291 */ /* 0x000fd2000f8e18ff */
[----:B------:R-:W1:Y:S02]  /*22e0*/  SYNCS.PHASECHK.TRANS64.TRYWAIT P0, [UR5], R3 ;  /* 0x00000003ff0075a7 */ /* 0x000e640008001105 */
[----:B-1----:R-:W-:Y:S05]  /*22f0*/  @!P0 BRA `(.L_x_36) ;  /* 0x0000008800948947 */ /* 0x002fea0003800000 */
.L_x_134:
[----:B------:R-:W-:-:S04]  /*2300*/  UIADD3 UR6, UPT, UPT, UR6, 0x1, URZ ;  /* 0x0000000106067890 */ /* 0x000fc8000fffe0ff */
[----:B------:R-:W-:-:S04]  /*2310*/  UISETP.NE.AND UP0, UPT, UR6, 0x4, UPT ;  /* 0x000000040600788c */ /* 0x000fc8000bf05270 */
[----:B------:R-:W-:Y:S02]  /*2320*/  USEL UR7, URZ, 0x1, UP0 ;  /* 0x00000001ff077887 */ /* 0x000fe40008000000 */
[----:B------:R-:W-:-:S04]  /*2330*/  USEL UR6, UR6, URZ, UP0 ;  /* 0x000000ff06067287 */ /* 0x000fc80008000000 */
[----:B------:R-:W-:Y:S01]  /*2340*/  ULEA UR5, UR6, UR4, 0x3 ;  /* 0x0000000406057291 */ /* 0x000fe2000f8e18ff */
[----:B------:R-:W-:-:S04]  /*2350*/  LOP3.LUT R2, R15, UR7, RZ, 0x3c, !PT ;  /* 0x000000070f027c12 */ /* 0x000fc8000f8e3cff */
[----:B-1----:R-:W-:-:S04]  /*2360*/  SHF.L.U32 R3, R2, 0x1f, RZ ;  /* 0x0000001f02037819 */ /* 0x002fc800000006ff */
[----:B------:R-:W1:Y:S02]  /*2370*/  SYNCS.PHASECHK.TRANS64.TRYWAIT P0, [UR5], R3 ;  /* 0x00000003ff0075a7 */ /* 0x000e640008001105 */
[----:B-1----:R-:W-:Y:S05]  /*2380*/  @!P0 BRA `(.L_x_37) ;  /* 0x0000008800888947 */ /* 0x002fea0003800000 */
.L_x_136:
        /* <DEDUP_REMOVED lines=9> */
.L_x_138:
[----:B------:R-:W-:-:S04]  /*2420*/  UIADD3 UR6, UPT, UPT, UR6, 0x1, URZ ;  /* 0x0000000106067890 */ /* 0x000fc8000fffe0ff */
[----:B------:R-:W-:-:S04]  /*2430*/  UISETP.NE.AND UP0, UPT, UR6, 0x4, UPT ;  /* 0x000000040600788c */ /* 0x000fc8000bf05270 */
[----:B------:R-:W-:Y:S02]  /*2440*/  USEL UR5, URZ, 0x1, UP0 ;  /* 0x00000001ff057887 */ /* 0x000fe40008000000 */
[----:B------:R-:W-:-:S04]  /*2450*/  USEL UR6, UR6, URZ, UP0 ;  /* 0x000000ff06067287 */ /* 0x000fc80008000000 */
[----:B------:R-:W-:Y:S01]  /*2460*/  ULEA UR6, UR6, UR4, 0x3 ;  /* 0x0000000406067291 */ /* 0x000fe2000f8e18ff */
[----:B-1----:R-:W-:-:S04]  /*2470*/  LOP3.LUT R3, R2, UR5, RZ, 0x3c, !PT ;  /* 0x0000000502037c12 */ /* 0x002fc8000f8e3cff */
[----:B------:R-:W-:Y:S01]  /*2480*/  SHF.L.U32 R3, R3, 0x1f, RZ ;  /* 0x0000001f03037819 */ /* 0x000fe200000006ff */
[----:B----4-:R-:W-:-:S07]  /*2490*/  IMAD.U32 R0, RZ, RZ, UR6 ;  /* 0x00000006ff007e24 */ /* 0x010fce000f8e00ff */
.L_x_39:
[----:B-1----:R1:W2:Y:S02]  /*24a0*/  SYNCS.PHASECHK.TRANS64.TRYWAIT P0, [R0+URZ], R3 ;  /* 0x00000003000075a7 */ /* 0x0022a400080011ff */
[----:B--2---:R-:W-:Y:S05]  /*24b0*/  @!P0 NANOSLEEP.SYNCS 0x989680 ;  /* 0x009896800000895d */ /* 0x004fea0003900000 */
[----:B------:R-:W2:Y:S02]  /*24c0*/  @!P0 SYNCS.PHASECHK.TRANS64 P0, [R0+URZ], R3 ;  /* 0x00000003000085a7 */ /* 0x000ea400080010ff */
[----:B--2---:R-:W-:Y:S05]  /*24d0*/  @P0 EXIT ;  /* 0x000000000000094d */ /* 0x004fea0003800000 */
[----:B------:R-:W-:Y:S05]  /*24e0*/  BRA `(.L_x_39) ;  /* 0xfffffffc00ec7947 */ /* 0x000fea000383ffff */
.L_x_17:
[----:B------:R-:W-:-:S04]  /*24f0*/  UISETP.NE.AND UP1, UPT, UR37, URZ, UPT ;  /* 0x000000ff2500728c */ /* 0x000fc8000bf25270 */
[----:B------:R-:W-:-:S09]  /*2500*/  UISETP.NE.OR UP1, UPT, UR8, 0x1, UP1 ;  /* 0x000000010800788c */ /* 0x000fd20008f25670 */
[----:B------:R-:W-:Y:S05]  /*2510*/  BRA.U UP1, `(.L_x_40) ;  /* 0x0000000501487547 */ /* 0x000fea000b800000 */
[----:B------:R-:W-:Y:S01]  /*2520*/  ISETP.NE.AND P2, PT, R2, RZ, PT ;  /* 0x000000ff0200720c */ /* 0x000fe20003f45270 */
[----:B------:R-:W-:Y:S01]  /*2530*/  IMAD.MOV.U32 R12, RZ, RZ, 0x1 ;  /* 0x00000001ff0c7424 */ /* 0x000fe200078e00ff */
[----:B------:R-:W-:Y:S02]  /*2540*/  CS2R R10, SRZ ;  /* 0x00000000000a7805 */ /* 0x000fe4000001ff00 */
[----:B------:R-:W-:Y:S01]  /*2550*/  CS2R R8, SRZ ;  /* 0x0000000000087805 */ /* 0x000fe2000001ff00 */
[----:B------:R-:W-:Y:S01]  /*2560*/  UMOV UR4, 0x400 ;  /* 0x0000040000047882 */ /* 0x000fe20000000000 */
[----:B------:R-:W-:Y:S01]  /*2570*/  UMOV UR6, URZ ;  /* 0x000000ff00067c82 */ /* 0x000fe20008000000 */
[----:B------:R-:W-:-:S12]  /*2580*/  ULEA UR37, UR37, UR4, 0x18 ;  /* 0x0000000425257291 */ /* 0x000fd8000f8ec0ff */
.L_x_44:
[----:B------:R-:W-:Y:S02]  /*2590*/  LEA R0, R8, UR37, 0x3 ;  /* 0x0000002508007c11 */ /* 0x000fe4000f8e18ff */
[----:B------:R-:W-:-:S03]  /*25a0*/  SHF.L.U32 R5, R9, 0x1f, RZ ;  /* 0x0000001f09057819 */ /* 0x000fc600000006ff */
[----:B------:R-:W-:Y:S01]  /*25b0*/  VIADD R4, R0, 0xe0 ;  /* 0x000000e000047836 */ /* 0x000fe20000000000 */
[----:B------:R-:W1:Y:S02]  /*25c0*/  SYNCS.PHASECHK.TRANS64.TRYWAIT P0, [R0+URZ+0xd0], R5 ;  /* 0x0000d005000075a7 */ /* 0x000e6400080011ff */
[----:B-1----:R-:W-:Y:S05]  /*25d0*/  @!P0 BRA `(.L_x_41) ;  /* 0x0000008800248947 */ /* 0x002fea0003800000 */
.L_x_139:
[----:B------:R-:W-:Y:S01]  /*25e0*/  ULEA UR5, UR6, UR37, 0x3 ;  /* 0x0000002506057291 */ /* 0x000fe2000f8e18ff */
[----:B------:R-:W-:Y:S02]  /*25f0*/  PRMT R4, RZ, 0x654, R4 ;  /* 0x00000654ff047816 */ /* 0x000fe40000000004 */
[----:B-1----:R-:W-:Y:S01]  /*2600*/  SHF.L.U32 R5, R12, 0x1f, RZ ;  /* 0x0000001f0c057819 */ /* 0x002fe200000006ff */
[----:B------:R-:W-:Y:S01]  /*2610*/  UIADD3 UR4, UPT, UPT, UR5, 0x90, URZ ;  /* 0x0000009005047890 */ /* 0x000fe2000fffe0ff */
[----:B------:R1:W-:Y:S05]  /*2620*/  SYNCS.ARRIVE.TRANS64.RED.A1T0 RZ, [R4+URZ], RZ ;  /* 0x000000ff04ff79a7 */ /* 0x0003ea00081004ff */
[----:B------:R-:W-:Y:S01]  /*2630*/  IMAD.U32 R7, RZ, RZ, UR4 ;  /* 0x00000004ff077e24 */ /* 0x000fe2000f8e00ff */
[----:B------:R-:W2:Y:S04]  /*2640*/  SYNCS.PHASECHK.TRANS64.TRYWAIT P0, [UR5+0xa0], R5 ;  /* 0x0000a005ff0075a7 */ /* 0x000ea80008001105 */
[----:B------:R-:W-:Y:S01]  /*2650*/  PRMT R6, R2, 0x654, R7 ;  /* 0x0000065402067816 */ /* 0x000fe20000000007 */
[----:B-1----:R-:W-:Y:S01]  /*2660*/  @!P2 IMAD.MOV.U32 R4, RZ, RZ, 0x10 ;  /* 0x00000010ff04a424 */ /* 0x002fe200078e00ff */
[----:B--2---:R-:W-:Y:S06]  /*2670*/  @!P0 BRA `(.L_x_42) ;  /* 0x0000008800108947 */ /* 0x004fec0003800000 */
.L_x_141:
[----:B------:R-:W-:Y:S01]  /*2680*/  ULEA UR4, UR6, UR37, 0x4 ;  /* 0x0000002506047291 */ /* 0x000fe2000f8e20ff */
[----:B------:R-:W-:Y:S01]  /*2690*/  SEL R3, R6, R3, !P2 ;  /* 0x0000000306037207 */ /* 0x000fe20005000000 */
[----:B------:R-:W-:Y:S01]  /*26a0*/  UIADD3 UR5, UPT, UPT, UR5, 0x90, URZ ;  /* 0x0000009005057890 */ /* 0x000fe2000fffe0ff */
[----:B-1----:R-:W-:Y:S01]  /*26b0*/  LEA R0, R11, UR37, 0x3 ;  /* 0x000000250b007c11 */ /* 0x002fe2000f8e18ff */
[----:B------:R-:W-:Y:S01]  /*26c0*/  UIADD3 UR4, UPT, UPT, UR4, 0x100, URZ ;  /* 0x0000010004047890 */ /* 0x000fe2000fffe0ff */
[----:B------:R-:W-:Y:S01]  /*26d0*/  SHF.L.U32 R5, R10, 0x1f, RZ ;  /* 0x0000001f0a057819 */ /* 0x000fe200000006ff */
[----:B------:R1:W-:Y:S01]  /*26e0*/  @!P2 SYNCS.ARRIVE.TRANS64.RED RZ, [R3+URZ], R4 ;  /* 0x0000000403ffa9a7 */ /* 0x0003e200080004ff */
[----:B------:R-:W-:Y:S01]  /*26f0*/  UIADD3 UR6, UPT, UPT, UR6, 0x1, URZ ;  /* 0x0000000106067890 */ /* 0x000fe2000fffe0ff */
[----:B------:R-:W-:-:S03]  /*2700*/  VIADD R8, R8, 0x1 ;  /* 0x0000000108087836 */ /* 0x000fc60000000000 */
[----:B------:R-:W-:Y:S02]  /*2710*/  UISETP.NE.AND UP0, UPT, UR6, 0x2, UPT ;  /* 0x000000020600788c */ /* 0x000fe4000bf05270 */
[----:B------:R-:W-:Y:S06]  /*2720*/  UGETNEXTWORKID.BROADCAST [UR4], [UR5] ;  /* 0x00000000040073ca */ /* 0x000fec0008000100 */
[----:B------:R-:W-:Y:S01]  /*2730*/  USEL UR4, URZ, 0x1, UP0 ;  /* 0x00000001ff047887 */ /* 0x000fe20008000000 */
[----:B------:R-:W-:Y:S01]  /*2740*/  ISETP.NE.AND P0, PT, R8, 0x2, PT ;  /* 0x000000020800780c */ /* 0x000fe20003f05270 */
[----:B------:R-:W-:Y:S01]  /*2750*/  USEL UR6, UR6, URZ, UP0 ;  /* 0x000000ff06067287 */ /* 0x000fe20008000000 */
[----:B------:R-:W2:Y:S03]  /*2760*/  SYNCS.PHASECHK.TRANS64.TRYWAIT P1, [R0+URZ+0x90], R5 ;  /* 0x00009005000075a7 */ /* 0x000ea600080211ff */
[----:B------:R-:W-:Y:S01]  /*2770*/  LOP3.LUT R12, R12, UR4, RZ, 0x3c, !PT ;  /* 0x000000040c0c7c12 */ /* 0x000fe2000f8e3cff */
[----:B-12---:R-:W-:Y:S07]  /*2780*/  @!P1 BRA `(.L_x_43) ;  /* 0x0000008400e49947 */ /* 0x006fee0003800000 */
.L_x_142:
[C---:B------:R-:W-:Y:S01]  /*2790*/  LEA R4, R11.reuse, UR37, 0x4 ;  /* 0x000000250b047c11 */ /* 0x040fe2000f8e20ff */
[----:B-1----:R-:W-:Y:S01]  /*27a0*/  VIADD R0, R0, 0xa0 ;  /* 0x000000a000007836 */ /* 0x002fe20000000000 */
[----:B------:R-:W-:Y:S01]  /*27b0*/  SEL R8, R8, RZ, P0 ;  /* 0x000000ff08087207 */ /* 0x000fe20000000000 */
[----:B------:R-:W-:-:S03]  /*27c0*/  VIADD R11, R11, 0x1 ;  /* 0x000000010b0b7836 */ /* 0x000fc60000000000 */
[----:B------:R-:W1:Y:S01]  /*27d0*/  LDS.128 R4, [R4+0x100] ;  /* 0x0001000004047984 */ /* 0x000e620000000c00 */
[----:B------:R-:W-:Y:S02]  /*27e0*/  PRMT R0, RZ, 0x654, R0 ;  /* 0x00000654ff007816 */ /* 0x000fe40000000000 */
[C---:B------:R-:W-:Y:S01]  /*27f0*/  ISETP.NE.AND P1, PT, R11.reuse, 0x2, PT ;  /* 0x000000020b00780c */ /* 0x040fe20003f25270 */
[----:B------:R-:W-:Y:S01]  /*2800*/  @!PT LDS RZ, [RZ] ;  /* 0x00000000fffff984 */ /* 0x000fe20000000800 */
[----:B------:R-:W-:Y:S01]  /*2810*/  @!PT LDS RZ, [RZ] ;  /* 0x00000000fffff984 */ /* 0x000fe20000000800 */
[----:B------:R-:W-:Y:S01]  /*2820*/  @!PT LDS RZ, [RZ] ;  /* 0x00000000fffff984 */ /* 0x000fe20000000800 */
[----:B------:R-:W-:Y:S01]  /*2830*/  @!PT LDS RZ, [RZ] ;  /* 0x00000000fffff984 */ /* 0x000fe20000000800 */
[----:B------:R2:W-:Y:S06]  /*2840*/  MEMBAR.ALL.CTA ;  /* 0x0000000000007992 */ /* 0x0005ec0000008000 */
[----:B--2---:R-:W2:Y:S01]  /*2850*/  FENCE.VIEW.ASYNC.S ;  /* 0x00000000000073c6 */ /* 0x004ea20000000000 */
[----:B------:R-:W-:Y:S01]  /*2860*/  SEL R11, R11, RZ, P1 ;  /* 0x000000ff0b0b7207 */ /* 0x000fe20000800000 */
[----:B--2---:R2:W-:Y:S01]  /*2870*/  SYNCS.ARRIVE.TRANS64.RED.A1T0 RZ, [R0+URZ], RZ ;  /* 0x000000ff00ff79a7 */ /* 0x0045e200081004ff */
[----:B-1----:R-:W-:-:S02]  /*2880*/  LOP3.LUT P3, RZ, R6, 0x1, RZ, 0xc0, !PT ;  /* 0x0000000106ff7812 */ /* 0x002fc4000786c0ff */
[----:B------:R-:W-:-:S04]  /*2890*/  SEL R5, RZ, 0x1, P1 ;  /* 0x00000001ff057807 */ /* 0x000fc80000800000 */
[----:B------:R-:W-:Y:S02]  /*28a0*/  LOP3.LUT R10, R10, R5, RZ, 0x3c, !PT ;  /* 0x000000050a0a7212 */ /* 0x000fe400078e3cff */
[----:B--2---:R-:W-:-:S04]  /*28b0*/  SEL R0, RZ, 0x1, P0 ;  /* 0x00000001ff007807 */ /* 0x004fc80000000000 */
[----:B------:R-:W-:Y:S01]  /*28c0*/  LOP3.LUT R9, R9, R0, RZ, 0x3c, !PT ;  /* 0x0000000009097212 */ /* 0x000fe200078e3cff */
[----:B------:R-:W-:Y:S06]  /*28d0*/  @P3 BRA `(.L_x_44) ;  /* 0xfffffffc002c3947 */ /* 0x000fec000383ffff */
[----:B------:R-:W-:Y:S01]  /*28e0*/  ULEA UR5, UR6, UR37, 0x3 ;  /* 0x0000002506057291 */ /* 0x000fe2000f8e18ff */
[----:B------:R-:W-:-:S08]  /*28f0*/  SHF.L.U32 R3, R12, 0x1f, RZ ;  /* 0x0000001f0c037819 */ /* 0x000fd000000006ff */
[----:B------:R-:W1:Y:S02]  /*2900*/  SYNCS.PHASECHK.TRANS64 P0, [UR5+0xa0], R3 ;  /* 0x0000a003ff0075a7 */ /* 0x000e640008001005 */
[----:B-1----:R-:W-:Y:S05]  /*2910*/  @P0 BRA `(.L_x_45) ;  /* 0x0000000000080947 */ /* 0x002fea0003800000 */
[----:B------:R-:W1:Y:S02]  /*2920*/  SYNCS.PHASECHK.TRANS64.TRYWAIT P0, [UR5+0xa0], R3 ;  /* 0x0000a003ff0075a7 */ /* 0x000e640008001105 */
[----:B-1----:R-:W-:Y:S05]  /*2930*/  @!P0 BRA `(.L_x_46) ;  /* 0x00000084008c8947 */ /* 0x002fea0003800000 */
.L_x_45:
[----:B------:R-:W-:-:S04]  /*2940*/  UIADD3 UR4, UPT, UPT, UR6, 0x1, URZ ;  /* 0x0000000106047890 */ /* 0x000fc8000fffe0ff */
[----:B------:R-:W-:-:S04]  /*2950*/  UISETP.NE.AND UP0, UPT, UR4, 0x2, UPT ;  /* 0x000000020400788c */ /* 0x000fc8000bf05270 */
[----:B------:R-:W-:Y:S02]  /*2960*/  USEL UR7, URZ, 0x1, UP0 ;  /* 0x00000001ff077887 */ /* 0x000fe40008000000 */
[----:B------:R-:W-:-:S04]  /*2970*/  USEL UR4, UR4, URZ, UP0 ;  /* 0x000000ff04047287 */ /* 0x000fc80008000000 */
[----:B------:R-:W-:Y:S01]  /*2980*/  ULEA UR4, UR4, UR37, 0x3 ;  /* 0x0000002504047291 */ /* 0x000fe2000f8e18ff */
[----:B-1----:R-:W-:-:S04]  /*2990*/  LOP3.LUT R3, R12, UR7, RZ, 0x3c, !PT ;  /* 0x000000070c037c12 */ /* 0x002fc8000f8e3cff */
[----:B------:R-:W-:-:S04]  /*29a0*/  SHF.L.U32 R0, R3, 0x1f, RZ ;  /* 0x0000001f03007819 */ /* 0x000fc800000006ff */
[----:B------:R-:W1:Y:S02]  /*29b0*/  SYNCS.PHASECHK.TRANS64 P0, [UR4+0xa0], R0 ;  /* 0x0000a000ff0075a7 */ /* 0x000e640008001004 */
[----:B-1----:R-:W-:Y:S05]  /*29c0*/  @P0 EXIT ;  /* 0x000000000000094d */ /* 0x002fea0003800000 */
[----:B------:R-:W-:Y:S02]  /*29d0*/  SHF.L.U32 R3, R3, 0x1f, RZ ;  /* 0x0000001f03037819 */ /* 0x000fe400000006ff */
[----:B------:R-:W-:-:S07]  /*29e0*/  MOV R0, UR4 ;  /* 0x0000000400007c02 */ /* 0x000fce0008000f00 */
.L_x_47:
[----:B-1----:R1:W2:Y:S02]  /*29f0*/  SYNCS.PHASECHK.TRANS64.TRYWAIT P0, [R0+URZ+0xa0], R3 ;  /* 0x0000a003000075a7 */ /* 0x0022a400080011ff */
[----:B--2---:R-:W-:Y:S05]  /*2a00*/  @!P0 NANOSLEEP.SYNCS 0x989680 ;  /* 0x009896800000895d */ /* 0x004fea0003900000 */
[----:B------:R-:W2:Y:S02]  /*2a10*/  @!P0 SYNCS.PHASECHK.TRANS64 P0, [R0+URZ+0xa0], R3 ;  /* 0x0000a003000085a7 */ /* 0x000ea400080010ff */
[----:B--2---:R-:W-:Y:S05]  /*2a20*/  @P0 EXIT ;  /* 0x000000000000094d */ /* 0x004fea0003800000 */
[----:B------:R-:W-:Y:S05]  /*2a30*/  BRA `(.L_x_47) ;  /* 0xfffffffc00ec7947 */ /* 0x000fea000383ffff */
.L_x_40:
[----:B------:R-:W-:-:S09]  /*2a40*/  UISETP.NE.AND UP1, UPT, UR8, URZ, UPT ;  /* 0x000000ff0800728c */ /* 0x000fd2000bf25270 */
[----:B------:R-:W-:Y:S05]  /*2a50*/  BRA.U UP1, `(.L_x_48) ;  /* 0x0000000d01347547 */ /* 0x000fea000b800000 */
[----:B------:R-:W-:Y:S01]  /*2a60*/  UMOV UR4, 0x40 ;  /* 0x0000004000047882 */ /* 0x000fe20000000000 */
[----:B------:R-:W-:Y:S01]  /*2a70*/  NOP ;  /* 0x0000000000007918 */ /* 0x000fe20000000000 */
[----:B------:R-:W-:Y:S01]  /*2a80*/  ULEA UR4, UR37, UR4, 0x18 ;  /* 0x0000000425047291 */ /* 0x000fe2000f8ec0ff */
[----:B------:R-:W-:Y:S02]  /*2a90*/  UMOV UR5, 0x400 ;  /* 0x0000040000057882 */ /* 0x000fe40000000000 */
[----:B------:R-:W-:-:S06]  /*2aa0*/  ULEA UR37, UR37, UR5, 0x18 ;  /* 0x0000000525257291 */ /* 0x000fcc000f8ec0ff */
[----:B------:R-:W1:Y:S02]  /*2ab0*/  LDS.U8 R0, [UR4+0x1c] ;  /* 0x00001c04ff007984 */ /* 0x000e640008000000 */
[----:B-1----:R-:W-:-:S13]  /*2ac0*/  ISETP.NE.AND P0, PT, R0, RZ, PT ;  /* 0x000000ff0000720c */ /* 0x002fda0003f05270 */
[----:B------:R-:W-:Y:S05]  /*2ad0*/  @P0 BRA `(.L_x_49) ;  /* 0x0000000000580947 */ /* 0x000fea0003800000 */
[----:B------:R-:W-:-:S13]  /*2ae0*/  ELECT P0, URZ, PT ;  /* 0x0000000000ff782f */ /* 0x000fda0003800000 */
[----:B------:R-:W-:Y:S05]  /*2af0*/  @!P0 BRA `(.L_x_50) ;  /* 0x0000000000608947 */ /* 0x000fea0003800000 */
[----:B------:R-:W-:Y:S01]  /*2b00*/  UMOV UR5, 0x10 ;  /* 0x0000001000057882 */ /* 0x000fe20000000000 */
[----:B------:R-:W-:Y:S01]  /*2b10*/  HFMA2 R0, -RZ, RZ, 0, 5.9604644775390625e-08 ;  /* 0x00000001ff007431 */ /* 0x000fe200000001ff */
[----:B------:R-:W-:-:S03]  /*2b20*/  MOV R2, 0xffff ;  /* 0x0000ffff00027802 */ /* 0x000fc60000000f00 */
[----:B------:R-:W-:Y:S04]  /*2b30*/  DEPBAR.LE SB1, 0x36 ;  /* 0x00009d800000791a */ /* 0x000fe80000000000 */
[----:B------:R-:W1:Y:S02]  /*2b40*/  UTCATOMSWS.FIND_AND_SET.ALIGN UP0, UR5, UR5 ;  /* 0x00000005000575e3 */ /* 0x000e640008000800 */
[----:B-1----:R-:W-:Y:S01]  /*2b50*/  MOV R3, UR5 ;  /* 0x0000000500037c02 */ /* 0x002fe20008000f00 */
[----:B------:R-:W-:Y:S06]  /*2b60*/  BRA.U UP0, `(.L_x_51) ;  /* 0x0000000100187547 */ /* 0x000fec000b800000 */
.L_x_52:
[----:B------:R-:W-:Y:S05]  /*2b70*/  NANOSLEEP 0x64 ;  /* 0x000000640000795d */ /* 0x000fea0003800000 */
[----:B------:R-:W-:-:S05]  /*2b80*/  UMOV UR5, 0x10 ;  /* 0x0000001000057882 */ /* 0x000fca0000000000 */
[----:B------:R-:W-:Y:S04]  /*2b90*/  DEPBAR.LE SB1, 0x36 ;  /* 0x00009d800000791a */ /* 0x000fe80000000000 */
[----:B------:R-:W1:Y:S02]  /*2ba0*/  UTCATOMSWS.FIND_AND_SET.ALIGN UP0, UR5, UR5 ;  /* 0x00000005000575e3 */ /* 0x000e640008000800 */
[----:B-1----:R-:W-:Y:S01]  /*2bb0*/  MOV R3, UR5 ;  /* 0x0000000500037c02 */ /* 0x002fe20008000f00 */
[----:B------:R-:W-:Y:S05]  /*2bc0*/  BRA.U !UP0, `(.L_x_52) ;  /* 0xfffffffd08e87547 */ /* 0x000fea000b83ffff */
.L_x_51:
[-C--:B------:R-:W-:Y:S02]  /*2bd0*/  SHF.L.U32 R2, R2, R3.reuse, RZ ;  /* 0x0000000302027219 */ /* 0x080fe400000006ff */
[----:B------:R-:W-:Y:S01]  /*2be0*/  SHF.L.U32 R0, R0, R3, RZ ;  /* 0x0000000300007219 */ /* 0x000fe200000006ff */
[----:B------:R-:W-:Y:S02]  /*2bf0*/  IMAD.SHL.U32 R3, R3, 0x20, RZ ;  /* 0x0000002003037824 */ /* 0x000fe400078e00ff */
[----:B------:R1:W-:Y:S04]  /*2c00*/  ATOMS.OR RZ, [UR4+0x14], R2 ;  /* 0x00001402ffff798c */ /* 0x0003e8000b000004 */
[----:B------:R1:W-:Y:S04]  /*2c10*/  ATOMS.OR RZ, [UR4+0x18], R0 ;  /* 0x00001800ffff798c */ /* 0x0003e8000b000004 */
[----:B------:R1:W-:Y:S01]  /*2c20*/  STS [UR37+0x120], R3 ;  /* 0x00012003ff007988 */ /* 0x0003e20008000825 */
[----:B------:R-:W-:Y:S05]  /*2c30*/  BRA `(.L_x_50) ;  /* 0x0000000000107947 */ /* 0x000fea0003800000 */
.L_x_49:
[----:B------:R-:W-:Y:S02]  /*2c40*/  MOV R0, 0xffffffff ;  /* 0xffffffff00007802 */ /* 0x000fe40000000f00 */
[----:B------:R-:W-:-:S03]  /*2c50*/  MOV R2, 0x2c80 ;  /* 0x00002c8000027802 */ /* 0x000fc60000000f00 */
[----:B------:R1:W-:Y:S04]  /*2c60*/  STS [UR37+0x120], R0 ;  /* 0x00012000ff007988 */ /* 0x0003e80008000825 */
[----:B-1-3-5:R-:W-:Y:S05]  /*2c70*/  CALL.REL.NOINC `($__internal_1_$__cuda_sm10x_tcgen05_guardrail_trap_phase_invalid_during_alloc) ;  /* 0x0000008800a47944 */ /* 0x02afea0003c00000 */
.L_x_50:
[----:B------:R-:W-:Y:S05]  /*2c80*/  WARPSYNC.ALL ;  /* 0x0000000000007948 */ /* 0x000fea0003800000 */
[----:B------:R-:W2:Y:S01]  /*2c90*/  S2UR UR6, SR_CgaCtaId ;  /* 0x00000000000679c3 */ /* 0x000ea20000008800 */
[----:B------:R-:W-:Y:S01]  /*2ca0*/  UMOV UR4, 0x400 ;  /* 0x0000040000047882 */ /* 0x000fe20000000000 */
[----:B------:R-:W-:-:S06]  /*2cb0*/  NOP ;  /* 0x0000000000007918 */ /* 0x000fcc0000000000 */
[----:B------:R-:W-:Y:S06]  /*2cc0*/  BAR.ARV 0x6, 0xa0 ;  /* 0x0182800000007b1d */ /* 0x000fec0000002000 */
[----:B------:R-:W4:Y:S01]  /*2cd0*/  LDCU UR7, c[0x0][0x38c] ;  /* 0x00007180ff0777ac */ /* 0x000f220008000800 */
[----:B------:R-:W-:Y:S01]  /*2ce0*/  IMAD.MOV.U32 R11, RZ, RZ, 0x1 ;  /* 0x00000001ff0b7424 */ /* 0x000fe200078e00ff */
[----:B------:R-:W-:Y:S01]  /*2cf0*/  CS2R R8, SRZ ;  /* 0x0000000000087805 */ /* 0x000fe2000001ff00 */
[----:B------:R-:W-:Y:S01]  /*2d00*/  IMAD.MOV.U32 R10, RZ, RZ, RZ ;  /* 0x000000ffff0a7224 */ /* 0x000fe200078e00ff */
[----:B------:R-:W-:Y:S01]  /*2d10*/  UMOV UR18, URZ ;  /* 0x000000ff00127c82 */ /* 0x000fe20008000000 */
[----:B------:R-:W-:Y:S01]  /*2d20*/  UMOV UR17, URZ ;  /* 0x000000ff00117c82 */ /* 0x000fe20008000000 */
[----:B------:R-:W-:Y:S01]  /*2d30*/  UMOV UR22, 0x0 ;  /* 0x0000000000167882 */ /* 0x000fe20000000000 */
[----:B------:R-:W-:Y:S01]  /*2d40*/  UMOV UR23, 0x8400010 ;  /* 0x0840001000177882 */ /* 0x000fe20000000000 */
[----:B------:R-:W-:Y:S01]  /*2d50*/  UMOV UR20, 0x0 ;  /* 0x0000000000147882 */ /* 0x000fe20000000000 */
[----:B------:R-:W-:Y:S01]  /*2d60*/  UMOV UR21, 0x8400010 ;  /* 0x0840001000157882 */ /* 0x000fe20000000000 */
[----:B--2---:R-:W-:Y:S01]  /*2d70*/  ULEA UR6, UR6, UR4, 0x18 ;  /* 0x0000000406067291 */ /* 0x004fe2000f8ec0ff */
[----:B------:R-:W2:Y:S03]  /*2d80*/  LDCU UR4, c[0x0][0x38c] ;  /* 0x00007180ff0477ac */ /* 0x000ea60008000800 */
[----:B------:R-:W-:-:S02]  /*2d90*/  UIADD3 UR11, UPT, UPT, UR6, 0x10800, URZ ;  /* 0x00010800060b7890 */ /* 0x000fc4000fffe0ff */
[----:B----4-:R-:W-:-:S03]  /*2da0*/  UIADD3 UR7, UPT, UPT, UR7, 0x1f, URZ ;  /* 0x0000001f07077890 */ /* 0x010fc6000fffe0ff */
[----:B-1----:R-:W1:Y:S01]  /*2db0*/  LDS R0, [UR6+0x120] ;  /* 0x00012006ff007984 */ /* 0x002e620008000800 */
[----:B------:R-:W-:Y:S02]  /*2dc0*/  UIADD3 UR12, UPT, UPT, UR6, 0x18800, URZ ;  /* 0x00018800060c7890 */ /* 0x000fe4000fffe0ff */
[----:B------:R-:W-:Y:S02]  /*2dd0*/  USHF.R.S32.HI UR5, URZ, 0x1f, UR7 ;  /* 0x0000001fff057899 */ /* 0x000fe40008011407 */
[----:B------:R-:W-:Y:S02]  /*2de0*/  USHF.R.U32.HI UR11, URZ, 0x4, UR11 ;  /* 0x00000004ff0b7899 */ /* 0x000fe4000801160b */
[----:B------:R-:W-:Y:S02]  /*2df0*/  ULEA.HI UR5, UR5, UR7, URZ, 0x5 ;  /* 0x0000000705057291 */ /* 0x000fe4000f8f28ff */
[----:B------:R-:W-:Y:S02]  /*2e00*/  USHF.R.U32.HI UR12, URZ, 0x4, UR12 ;  /* 0x00000004ff0c7899 */ /* 0x000fe4000801160c */
[----:B------:R-:W-:-:S02]  /*2e10*/  USHF.R.S32.HI UR5, URZ, 0x5, UR5 ;  /* 0x00000005ff057899 */ /* 0x000fc40008011405 */
[----:B------:R-:W-:Y:S02]  /*2e20*/  ULOP3.LUT UR11, UR11, 0x3fff, URZ, 0xc0, !UPT ;  /* 0x00003fff0b0b7892 */ /* 0x000fe4000f8ec0ff */
[----:B------:R-:W-:Y:S02]  /*2e30*/  UISETP.LT.AND UP0, UPT, UR5, 0x1, UPT ;  /* 0x000000010500788c */ /* 0x000fe4000bf01270 */
[----:B------:R-:W-:Y:S02]  /*2e40*/  ULOP3.LUT UR12, UR12, 0x3fff, URZ, 0xc0, !UPT ;  /* 0x00003fff0c0c7892 */ /* 0x000fe4000f8ec0ff */
[----:B------:R-:W-:Y:S02]  /*2e50*/  USEL UR10, UR5, 0x1, !UP0 ;  /* 0x00000001050a7887 */ /* 0x000fe4000c000000 */
[----:B------:R-:W-:Y:S02]  /*2e60*/  ULOP3.LUT UR11, UR11, 0x10000, URZ, 0xfc, !UPT ;  /* 0x000100000b0b7892 */ /* 0x000fe4000f8efcff */
[----:B------:R-:W-:-:S02]  /*2e70*/  ULOP3.LUT UR12, UR12, 0x10000, URZ, 0xfc, !UPT ;  /* 0x000100000c0c7892 */ /* 0x000fc4000f8efcff */
[----:B------:R-:W-:Y:S02]  /*2e80*/  UIADD3 UR10, UPT, UPT, -UR10, URZ, URZ ;  /* 0x000000ff0a0a7290 */ /* 0x000fe4000fffe1ff */
[----:B--2---:R-:W-:Y:S01]  /*2e90*/  UISETP.GE.AND UP3, UPT, UR4, 0x1, UPT ;  /* 0x000000010400788c */ /* 0x004fe2000bf66270 */
[----:B-1----:R-:W-:-:S15]  /*2ea0*/  R2UR UR19, R0 ;  /* 0x00000000001372ca */ /* 0x002fde00000e0000 */
.L_x_59:
[----:B------:R-:W-:Y:S02]  /*2eb0*/  LEA R0, R10, UR6, 0x3 ;  /* 0x000000060a007c11 */ /* 0x000fe4000f8e18ff */
[----:B------:R-:W-:Y:S02]  /*2ec0*/  SHF.L.U32 R5, R9, 0x1f, RZ ;  /* 0x0000001f09057819 */ /* 0x000fe400000006ff */
[----:B------:R-:W-:Y:S01]  /*2ed0*/  PLOP3.LUT P0, PT, PT, PT, UP3, 0x80, 0x8 ;  /* 0x000000000008781c */ /* 0x000fe20003f0f038 */
[----:B------:R-:W-:Y:S01]  /*2ee0*/  VIADD R3, R0, 0xa0 ;  /* 0x000000a000037836 */ /* 0x000fe20000000000 */
[----:B-1----:R-:W1:Y:S02]  /*2ef0*/  SYNCS.PHASECHK.TRANS64.TRYWAIT P1, [R0+URZ+0x90], R5 ;  /* 0x00009005000075a7 */ /* 0x002e6400080211ff */
[----:B-1--4-:R-:W-:Y:S09]  /*2f00*/  @!P1 BRA `(.L_x_53) ;  /* 0x0000008000309947 */ /* 0x012ff20003800000 */
.L_x_144:
[----:B------:R-:W-:Y:S01]  /*2f10*/  LEA R4, R10, UR6, 0x4 ;  /* 0x000000060a047c11 */ /* 0x000fe2000f8e20ff */
[----:B------:R-:W-:Y:S01]  /*2f20*/  @UP3 ULEA UR4, UR17, UR6, 0x3 ;  /* 0x0000000611043291 */ /* 0x000fe2000f8e18ff */
[----:B------:R-:W-:Y:S01]  /*2f30*/  PLOP3.LUT P2, PT, PT, PT, PT, 0x80, 0x8 ;  /* 0x000000000008781c */ /* 0x000fe20003f4f070 */
[----:B------:R-:W-:Y:S01]  /*2f40*/  ULEA UR8, UR18, UR6, 0x3 ;  /* 0x0000000612087291 */ /* 0x000fe2000f8e18ff */
[----:B------:R-:W-:Y:S01]  /*2f50*/  PRMT R3, RZ, 0x654, R3 ;  /* 0x00000654ff037816 */ /* 0x000fe20000000003 */
[----:B------:R-:W-:Y:S01]  /*2f60*/  ULEA UR9, UR18, UR19, 0x8 ;  /* 0x0000001312097291 */ /* 0x000fe2000f8e40ff */
[----:B-1----:R-:W1:Y:S01]  /*2f70*/  LDS.128 R4, [R4+0x100] ;  /* 0x0001000004047984 */ /* 0x002e620000000c00 */
[----:B------:R-:W-:Y:S02]  /*2f80*/  @P0 SHF.L.U32 R2, R8, 0x1f, RZ ;  /* 0x0000001f08020819 */ /* 0x000fe400000006ff */
[----:B------:R-:W-:Y:S01]  /*2f90*/  SHF.L.U32 R0, R11, 0x1f, RZ ;  /* 0x0000001f0b007819 */ /* 0x000fe200000006ff */
[----:B------:R-:W-:Y:S01]  /*2fa0*/  @!PT LDS RZ, [RZ] ;  /* 0x00000000fffff984 */ /* 0x000fe20000000800 */
[----:B------:R-:W-:Y:S01]  /*2fb0*/  @!PT LDS RZ, [RZ] ;  /* 0x00000000fffff984 */ /* 0x000fe20000000800 */
[----:B------:R-:W-:Y:S01]  /*2fc0*/  @!PT LDS RZ, [RZ] ;  /* 0x00000000fffff984 */ /* 0x000fe20000000800 */
[----:B------:R-:W-:Y:S01]  /*2fd0*/  @!PT LDS RZ, [RZ] ;  /* 0x00000000fffff984 */ /* 0x000fe20000000800 */
[----:B------:R2:W-:Y:S06]  /*2fe0*/  MEMBAR.ALL.CTA ;  /* 0x0000000000007992 */ /* 0x0005ec0000008000 */
[----:B--2---:R-:W2:Y:S02]  /*2ff0*/  FENCE.VIEW.ASYNC.S ;  /* 0x00000000000073c6 */ /* 0x004ea40000000000 */
[----:B--2---:R2:W-:Y:S01]  /*3000*/  SYNCS.ARRIVE.TRANS64.RED.A1T0 RZ, [R3+URZ], RZ ;  /* 0x000000ff03ff79a7 */ /* 0x0045e200081004ff */
[----:B------:R2:W4:Y:S01]  /*3010*/  @P0 SYNCS.PHASECHK.TRANS64.TRYWAIT P2, [UR4], R2 ;  /* 0x00000002ff0005a7 */ /* 0x0005220008041104 */
[----:B-1----:R-:W-:Y:S01]  /*3020*/  LOP3.LUT P1, RZ, R6, 0x1, RZ, 0xc0, !PT ;  /* 0x0000000106ff7812 */ /* 0x002fe2000782c0ff */
[----:B------:R-:W1:Y:S02]  /*3030*/  SYNCS.PHASECHK.TRANS64.TRYWAIT P0, [UR8+0xc0], R0 ;  /* 0x0000c000ff0075a7 */ /* 0x000e640008001108 */
[----:B-12-4-:R-:W-:Y:S10]  /*3040*/  @!P0 BRA `(.L_x_54) ;  /* 0x0000007c00f48947 */ /* 0x016ff40003800000 */
.L_x_146:
[----:B------:R-:W-:Y:S01]  /*3050*/  IADD3 R10, PT, PT, R10, 0x1, RZ ;  /* 0x000000010a0a7810 */ /* 0x000fe20007ffe0ff */
[----:B------:R-:W-:Y:S06]  /*3060*/  BRA.U !UP3, `(.L_x_55) ;  /* 0x000000010b987547 */ /* 0x000fec000b800000 */
[----:B------:R-:W-:Y:S01]  /*3070*/  UPLOP3.LUT UP4, UPT, UPT, UPT, UPT, 0x40, 0x4 ;  /* 0x000000000004789c */ /* 0x000fe20003f8e870 */
[----:B------:R-:W-:Y:S01]  /*3080*/  UMOV UR16, UR10 ;  /* 0x0000000a00107c82 */ /* 0x000fe20008000000 */
[----:B------:R-:W-:Y:S01]  /*3090*/  UMOV UR15, UR5 ;  /* 0x00000005000f7c82 */ /* 0x000fe20008000000 */
[----:B------:R-:W-:-:S08]  /*30a0*/  UMOV UR14, UR17 ;  /* 0x00000011000e7c82 */ /* 0x000fd00008000000 */
.L_x_58:
[----:B------:R-:W-:Y:S02]  /*30b0*/  UIADD3 UR16, UPT, UPT, UR16, 0x1, URZ ;  /* 0x0000000110107890 */ /* 0x000fe4000fffe0ff */
[----:B--2---:R-:W-:Y:S02]  /*30c0*/  ULEA UR7, UR14, UR6, 0x3 ;  /* 0x000000060e077291 */ /* 0x004fe4000f8e18ff */
[----:B------:R-:W-:Y:S01]  /*30d0*/  UISETP.NE.AND UP0, UPT, UR16, URZ, UPT ;  /* 0x000000ff1000728c */ /* 0x000fe2000bf05270 */
[----:B----4-:R-:W-:Y:S10]  /*30e0*/  @P2 BRA `(.L_x_56) ;  /* 0x00000000000c2947 */ /* 0x010ff40003800000 */
[----:B-1----:R-:W-:Y:S04]  /*30f0*/  SHF.L.U32 R3, R8, 0x1f, RZ ;  /* 0x0000001f08037819 */ /* 0x002fe800000006ff */
[----:B------:R-:W1:Y:S02]  /*3100*/  SYNCS.PHASECHK.TRANS64.TRYWAIT P0, [UR7], R3 ;  /* 0x00000003ff0075a7 */ /* 0x000e640008001107 */
[----:B-1----:R-:W-:Y:S05]  /*3110*/  @!P0 BRA `(.L_x_57) ;  /* 0x0000007c00d88947 */ /* 0x002fea0003800000 */
.L_x_56:
[----:B------:R-:W-:Y:S01]  /*3120*/  UISETP.NE.AND UP1, UPT, UR15, 0x1, UPT ;  /* 0x000000010f00788c */ /* 0x000fe2000bf25270 */
[----:B------:R-:W-:Y:S01]  /*3130*/  PLOP3.LUT P2, PT, PT, PT, PT, 0x80, 0x8 ;  /* 0x000000000008781c */ /* 0x000fe20003f4f070 */
[----:B------:R-:W-:Y:S02]  /*3140*/  UIADD3 UR17, UPT, UPT, UR14, 0x1, URZ ;  /* 0x000000010e117890 */ /* 0x000fe4000fffe0ff */
[----:B------:R-:W-:Y:S02]  /*3150*/  ULEA UR24, UR14, UR12, 0xa ;  /* 0x0000000c0e187291 */ /* 0x000fe4000f8e50ff */
[----:B------:R-:W-:Y:S01]  /*3160*/  UISETP.NE.AND UP2, UPT, UR17, 0x4, UPT ;  /* 0x000000041100788c */ /* 0x000fe2000bf45270 */
[----:B------:R-:W-:Y:S01]  /*3170*/  PLOP3.LUT P0, PT, PT, PT, UP1, 0x80, 0x8 ;  /* 0x000000000008781c */ /* 0x000fe20003f0f018 */
[----:B------:R-:W-:Y:S02]  /*3180*/  ULEA UR26, UR14, UR11, 0x9 ;  /* 0x0000000b0e1a7291 */ /* 0x000fe4000f8e48ff */
[----:B------:R-:W-:Y:S02]  /*3190*/  USEL UR13, URZ, 0x1, UP2 ;  /* 0x00000001ff0d7887 */ /* 0x000fe40009000000 */
[----:B------:R-:W-:Y:S02]  /*31a0*/  USEL UR17, UR17, URZ, UP2 ;  /* 0x000000ff11117287 */ /* 0x000fe40009000000 */
[----:B------:R-:W-:Y:S02]  /*31b0*/  UIADD3 UR30, UPT, UPT, UR24, 0x2, URZ ;  /* 0x00000002181e7890 */ /* 0x000fe4000fffe0ff */
[----:B------:R-:W-:Y:S01]  /*31c0*/  @UP1 ULEA UR4, UR17, UR6, 0x3 ;  /* 0x0000000611041291 */ /* 0x000fe2000f8e18ff */
[----:B------:R-:W-:Y:S01]  /*31d0*/  LOP3.LUT R8, R8, UR13, RZ, 0x3c, !PT ;  /* 0x0000000d08087c12 */ /* 0x000fe2000f8e3cff */
[----:B------:R-:W-:Y:S02]  /*31e0*/  UIADD3 UR28, UPT, UPT, UR26, 0x2, URZ ;  /* 0x000000021a1c7890 */ /* 0x000fe4000fffe0ff */
[----:B------:R-:W-:Y:S01]  /*31f0*/  UIADD3 UR7, UPT, UPT, UR7, 0x20, URZ ;  /* 0x0000002007077890 */ /* 0x000fe2000fffe0ff */
[----:B-1----:R-:W-:Y:S01]  /*3200*/  @P0 SHF.L.U32 R0, R8, 0x1f, RZ ;  /* 0x0000001f08000819 */ /* 0x002fe200000006ff */
[----:B------:R-:W-:Y:S01]  /*3210*/  UMOV UR25, 0x80004020 ;  /* 0x8000402000197882 */ /* 0x000fe20000000000 */
[----:B------:R-:W-:Y:S01]  /*3220*/  UMOV UR27, 0x80004020 ;  /* 0x80004020001b7882 */ /* 0x000fe20000000000 */
[----:B------:R-:W-:Y:S01]  /*3230*/  UMOV UR31, 0x80004020 ;  /* 0x80004020001f7882 */ /* 0x000fe20000000000 */
[----:B------:R2:W4:Y:S01]  /*3240*/  @P0 SYNCS.PHASECHK.TRANS64.TRYWAIT P2, [UR4], R0 ;  /* 0x00000000ff0005a7 */ /* 0x0005220008041104 */
[----:B------:R-:W-:Y:S01]  /*3250*/  UIADD3 UR15, UPT, UPT, UR15, -0x1, URZ ;  /* 0xffffffff0f0f7890 */ /* 0x000fe2000fffe0ff */
[----:B------:R2:W-:Y:S01]  /*3260*/  UTCHMMA gdesc[UR26], gdesc[UR24], tmem[UR9], tmem[UR22], idesc[UR23], UP4 ;  /* 0x00ff16181a0075ea */ /* 0x0005e2000a000009 */
[----:B------:R-:W-:Y:S01]  /*3270*/  UPLOP3.LUT UP4, UPT, UPT, UPT, UPT, 0x80, 0x8 ;  /* 0x000000000008789c */ /* 0x000fe20003f8f070 */
[----:B------:R-:W-:Y:S01]  /*3280*/  UMOV UR29, 0x80004020 ;  /* 0x80004020001d7882 */ /* 0x000fe20000000000 */
[----:B------:R-:W-:Y:S01]  /*3290*/  UMOV UR14, UR17 ;  /* 0x00000011000e7c82 */ /* 0x000fe20008000000 */
[----:B------:R2:W-:Y:S01]  /*32a0*/  UTCHMMA gdesc[UR28], gdesc[UR30], tmem[UR9], tmem[UR20], idesc[UR21], UPT ;  /* 0x00ff141e1c0075ea */ /* 0x0005e2000b800009 */
[----:B------:R2:W-:Y:S01]  /*32b0*/  UTCBAR [UR7], URZ ;  /* 0x000000ff070073e9 */ /* 0x0005e200080000ff */
[----:B------:R-:W-:Y:S06]  /*32c0*/  BRA.U UP0, `(.L_x_58) ;  /* 0xfffffffd00787547 */ /* 0x000fec000b83ffff */
.L_x_55:
[----:B------:R-:W-:Y:S01]  /*32d0*/  UIADD3 UR18, UPT, UPT, UR18, 0x1, URZ ;  /* 0x0000000112127890 */ /* 0x000fe2000fffe0ff */
[C---:B------:R-:W-:Y:S01]  /*32e0*/  ISETP.NE.AND P0, PT, R10.reuse, 0x2, PT ;  /* 0x000000020a00780c */ /* 0x040fe20003f05270 */
[----:B------:R-:W-:Y:S02]  /*32f0*/  UIADD3 UR8, UPT, UPT, UR8, 0xb0, URZ ;  /* 0x000000b008087890 */ /* 0x000fe4000fffe0ff */
[----:B------:R-:W-:Y:S01]  /*3300*/  UISETP.NE.AND UP0, UPT, UR18, 0x2, UPT ;  /* 0x000000021200788c */ /* 0x000fe2000bf05270 */
[----:B-12---:R-:W-:Y:S02]  /*3310*/  SEL R0, RZ, 0x1, P0 ;  /* 0x00000001ff007807 */ /* 0x006fe40000000000 */
[----:B------:R-:W-:Y:S01]  /*3320*/  SEL R10, R10, RZ, P0 ;  /* 0x000000ff0a0a7207 */ /* 0x000fe20000000000 */
[----:B------:R-:W-:Y:S01]  /*3330*/  USEL UR4, URZ, 0x1, UP0 ;  /* 0x00000001ff047887 */ /* 0x000fe20008000000 */
[----:B------:R-:W-:Y:S01]  /*3340*/  LOP3.LUT R9, R9, R0, RZ, 0x3c, !PT ;  /* 0x0000000009097212 */ /* 0x000fe200078e3cff */
[----:B------:R-:W-:Y:S01]  /*3350*/  USEL UR18, UR18, URZ, UP0 ;  /* 0x000000ff12127287 */ /* 0x000fe20008000000 */
[----:B------:R1:W-:Y:S03]  /*3360*/  UTCBAR [UR8], URZ ;  /* 0x000000ff080073e9 */ /* 0x0003e600080000ff */
[----:B------:R-:W-:Y:S01]  /*3370*/  LOP3.LUT R11, R11, UR4, RZ, 0x3c, !PT ;  /* 0x000000040b0b7c12 */ /* 0x000fe2000f8e3cff */
[----:B------:R-:W-:Y:S07]  /*3380*/  @P1 BRA `(.L_x_59) ;  /* 0xfffffff800c81947 */ /* 0x000fee000383ffff */
[----:B------:R-:W2:Y:S01]  /*3390*/  S2UR UR4, SR_CgaCtaId ;  /* 0x00000000000479c3 */ /* 0x000ea20000008800 */
[----:B------:R-:W-:Y:S01]  /*33a0*/  ELECT P0, URZ, PT ;  /* 0x0000000000ff782f */ /* 0x000fe20003800000 */
[----:B------:R-:W-:Y:S01]  /*33b0*/  IMAD.MOV.U32 R0, RZ, RZ, 0x1 ;  /* 0x00000001ff007424 */ /* 0x000fe200078e00ff */
[----:B------:R-:W-:Y:S01]  /*33c0*/  UIADD3 UR6, UPT, UPT, UR6, 0xc0, URZ ;  /* 0x000000c006067890 */ /* 0x000fe2000fffe0ff */
[----:B------:R-:W-:Y:S01]  /*33d0*/  SHF.L.U32 R3, R11, 0x1f, RZ ;  /* 0x0000001f0b037819 */ /* 0x000fe200000006ff */
[----:B------:R-:W-:-:S03]  /*33e0*/  UMOV UR5, 0x40 ;  /* 0x0000004000057882 */ /* 0x000fc60000000000 */
[----:B------:R-:W-:Y:S01]  /*33f0*/  UVIRTCOUNT.DEALLOC.SMPOOL 0x80 ;  /* 0x000000800000784c */ /* 0x000fe20000000000 */
[----:B--2---:R-:W-:Y:S02]  /*3400*/  ULEA UR4, UR4, UR5, 0x18 ;  /* 0x0000000504047291 */ /* 0x004fe4000f8ec0ff */
[----:B------:R-:W-:-:S07]  /*3410*/  ULEA UR5, UR18, UR6, 0x3 ;  /* 0x0000000612057291 */ /* 0x000fce000f8e18ff */
[----:B------:R2:W-:Y:S02]  /*3420*/  @P0 STS.U8 [UR4+0x1c], R0 ;  /* 0x00001c00ff000988 */ /* 0x0005e40008000004 */
[----:B------:R-:W3:Y:S02]  /*3430*/  SYNCS.PHASECHK.TRANS64.TRYWAIT P0, [UR5], R3 ;  /* 0x00000003ff0075a7 */ /* 0x000ee40008001105 */
[----:B--23--:R-:W-:Y:S05]  /*3440*/  @!P0 BRA `(.L_x_60) ;  /* 0x0000007c00248947 */ /* 0x00cfea0003800000 */
.L_x_149:
[----:B------:R-:W-:-:S04]  /*3450*/  UIADD3 UR7, UPT, UPT, UR18, 0x1, URZ ;  /* 0x0000000112077890 */ /* 0x000fc8000fffe0ff */
[----:B------:R-:W-:-:S04]  /*3460*/  UISETP.NE.AND UP0, UPT, UR7, 0x2, UPT ;  /* 0x000000020700788c */ /* 0x000fc8000bf05270 */
[----:B------:R-:W-:Y:S02]  /*3470*/  USEL UR5, URZ, 0x1, UP0 ;  /* 0x00000001ff057887 */ /* 0x000fe40008000000 */
[----:B------:R-:W-:-:S04]  /*3480*/  USEL UR7, UR7, URZ, UP0 ;  /* 0x000000ff07077287 */ /* 0x000fc80008000000 */
[----:B------:R-:W-:Y:S01]  /*3490*/  ULEA UR7, UR7, UR6, 0x3 ;  /* 0x0000000607077291 */ /* 0x000fe2000f8e18ff */
[----:B--2---:R-:W-:-:S04]  /*34a0*/  LOP3.LUT R3, R11, UR5, RZ, 0x3c, !PT ;  /* 0x000000050b037c12 */ /* 0x004fc8000f8e3cff */
[----:B------:R-:W-:-:S04]  /*34b0*/  SHF.L.U32 R3, R3, 0x1f, RZ ;  /* 0x0000001f03037819 */ /* 0x000fc800000006ff */
[----:B------:R-:W2:Y:S02]  /*34c0*/  SYNCS.PHASECHK.TRANS64.TRYWAIT P0, [UR7], R3 ;  /* 0x00000003ff0075a7 */ /* 0x000ea40008001107 */
[----:B--2---:R-:W-:Y:S05]  /*34d0*/  @!P0 BRA `(.L_x_61) ;  /* 0x0000007c00188947 */ /* 0x004fea0003800000 */
.L_x_151:
[----:B------:R-:W-:Y:S01]  /*34e0*/  NOP ;  /* 0x0000000000007918 */ /* 0x000fe20000000000 */
[----:B--2---:R-:W2:Y:S01]  /*34f0*/  LDS R0, [UR4+0x14] ;  /* 0x00001404ff007984 */ /* 0x004ea20008000800 */
[----:B------:R-:W-:Y:S01]  /*3500*/  ULOP3.LUT UR6, UR19, 0xffff, URZ, 0xc0, !UPT ;  /* 0x0000ffff13067892 */ /* 0x000fe2000f8ec0ff */
[----:B-1----:R-:W-:Y:S01]  /*3510*/  UMOV UR8, 0xffff ;  /* 0x0000ffff00087882 */ /* 0x002fe20000000000 */
[----:B------:R-:W-:Y:S02]  /*3520*/  UMOV UR5, 0x1 ;  /* 0x0000000100057882 */ /* 0x000fe40000000000 */
[----:B------:R-:W-:-:S04]  /*3530*/  USHF.R.U32.HI UR6, URZ, 0x5, UR6 ;  /* 0x00000005ff067899 */ /* 0x000fc80008011606 */
[----:B------:R-:W-:Y:S02]  /*3540*/  USHF.L.U32 UR8, UR8, UR6, URZ ;  /* 0x0000000608087299 */ /* 0x000fe400080006ff */
[----:B------:R-:W-:-:S04]  /*3550*/  USHF.L.U32 UR5, UR5, UR6, URZ ;  /* 0x0000000605057299 */ /* 0x000fc800080006ff */
[----:B--2---:R-:W-:-:S04]  /*3560*/  LOP3.LUT R0, R0, UR8, RZ, 0xc0, !PT ;  /* 0x0000000800007c12 */ /* 0x004fc8000f8ec0ff */
[----:B------:R-:W-:-:S13]  /*3570*/  ISETP.NE.AND P0, PT, R0, UR8, PT ;  /* 0x0000000800007c0c */ /* 0x000fda000bf05270 */
[----:B------:R-:W-:Y:S05]  /*3580*/  @P0 BRA `(.L_x_62) ;  /* 0x0000000000580947 */ /* 0x000fea0003800000 */
[----:B------:R-:W1:Y:S02]  /*3590*/  LDS R0, [UR4+0x18] ;  /* 0x00001804ff007984 */ /* 0x000e640008000800 */
[----:B-1----:R-:W-:-:S04]  /*35a0*/  LOP3.LUT R0, R0, UR5, RZ, 0xc0, !PT ;  /* 0x0000000500007c12 */ /* 0x002fc8000f8ec0ff */
[----:B------:R-:W-:-:S13]  /*35b0*/  ISETP.NE.AND P0, PT, R0, UR5, PT ;  /* 0x0000000500007c0c */ /* 0x000fda000bf05270 */
[----:B------:R-:W-:Y:S05]  /*35c0*/  @P0 BRA `(.L_x_63) ;  /* 0x00000000003c0947 */ /* 0x000fea0003800000 */
[----:B------:R-:W1:Y:S01]  /*35d0*/  S2R R2, SR_LANEID ;  /* 0x0000000000027919 */ /* 0x000e620000000000 */
[----:B------:R-:W-:Y:S01]  /*35e0*/  ULOP3.LUT UR8, URZ, UR8, URZ, 0x33, !UPT ;  /* 0x00000008ff087292 */ /* 0x000fe2000f8e33ff */
[----:B------:R-:W-:Y:S01]  /*35f0*/  LOP3.LUT R4, RZ, UR5, RZ, 0x33, !PT ;  /* 0x00000005ff047c12 */ /* 0x000fe2000f8e33ff */
[----:B------:R-:W-:Y:S02]  /*3600*/  VOTEU.ANY UR7, UPT, PT ;  /* 0x0000000000077886 */ /* 0x000fe400038e0100 */
[----:B------:R-:W-:Y:S01]  /*3610*/  UFLO.U32 UR7, UR7 ;  /* 0x00000007000772bd */ /* 0x000fe200080e0000 */
[----:B------:R-:W2:Y:S01]  /*3620*/  REDUX UR5, R4 ;  /* 0x00000000040573c4 */ /* 0x000ea20000000000 */
[----:B------:R-:W-:-:S06]  /*3630*/  IMAD.U32 R0, RZ, RZ, UR8 ;  /* 0x00000008ff007e24 */ /* 0x000fcc000f8e00ff */
[----:B------:R3:W-:Y:S01]  /*3640*/  UTCATOMSWS.AND URZ, UR8 ;  /* 0x0000000800ff79e3 */ /* 0x0007e20008000000 */
[----:B------:R-:W4:Y:S01]  /*3650*/  REDUX UR6, R0 ;  /* 0x00000000000673c4 */ /* 0x000f220000000000 */
[----:B-1----:R-:W-:Y:S01]  /*3660*/  ISETP.EQ.U32.AND P0, PT, R2, UR7, PT ;  /* 0x0000000702007c0c */ /* 0x002fe2000bf02070 */
[----:B--2---:R-:W-:Y:S01]  /*3670*/  IMAD.U32 R2, RZ, RZ, UR5 ;  /* 0x00000005ff027e24 */ /* 0x004fe2000f8e00ff */
[----:B----4-:R-:W-:-:S11]  /*3680*/  MOV R3, UR6 ;  /* 0x0000000600037c02 */ /* 0x010fd60008000f00 */
[----:B------:R3:W-:Y:S04]  /*3690*/  @P0 ATOMS.AND RZ, [UR4+0x14], R3 ;  /* 0x00001403ffff098c */ /* 0x0007e8000a800004 */
[----:B------:R3:W-:Y:S01]  /*36a0*/  @P0 ATOMS.AND RZ, [UR4+0x18], R2 ;  /* 0x00001802ffff098c */ /* 0x0007e2000a800004 */
[----:B------:R-:W-:Y:S05]  /*36b0*/  BRA `(.L_x_64) ;  /* 0x0000000000147947 */ /* 0x000fea0003800000 */
.L_x_63:
[----:B------:R-:W-:Y:S02]  /*36c0*/  MOV R2, 0x36e0 ;  /* 0x000036e000027802 */ /* 0x000fe40000000f00 */
[----:B----45:R-:W-:Y:S05]  /*36d0*/  CALL.REL.NOINC `($__internal_0_$__cuda_sm10x_tcgen05_guardrail_trap_col_being_dealloced_not_returned_by_alloc) ;  /* 0x0000008000007944 */ /* 0x030fea0003c00000 */
[----:B------:R-:W-:Y:S05]  /*36e0*/  BRA `(.L_x_64) ;  /* 0x0000000000087947 */ /* 0x000fea0003800000 */
.L_x_62:
[----:B------:R-:W-:Y:S02]  /*36f0*/  MOV R2, 0x3710 ;  /* 0x0000371000027802 */ /* 0x000fe40000000f00 */
[----:B----45:R-:W-:Y:S05]  /*3700*/  CALL.REL.NOINC `($__internal_2_$__cuda_sm10x_tcgen05_guardrail_trap_unallocated_columns_being_dealloced) ;  /* 0x00000080000c7944 */ /* 0x030fea0003c00000 */
.L_x_64:
[----:B------:R-:W-:Y:S01]  /*3710*/  NOP ;  /* 0x0000000000007918 */ /* 0x000fe20000000000 */
[----:B---3--:R-:W-:Y:S05]  /*3720*/  EXIT ;  /* 0x000000000000794d */ /* 0x008fea0003800000 */
.L_x_48:
[----:B------:R-:W-:-:S09]  /*3730*/  UISETP.NE.OR UP2, UPT, UR8, 0x3, !UP2 ;  /* 0x000000030800788c */ /* 0x000fd2000d745670 */
[----:B------:R-:W-:Y:S05]  /*3740*/  BRA.U UP2, `(.L_x_65) ;  /* 0x0000001102147547 */ /* 0x000fea000b800000 */
[----:B------:R-:W1:Y:S01]  /*3750*/  LDC R0, c[0x0][0xb30] ;  /* 0x0002cc00ff007b82 */ /* 0x000e620000000800 */
[----:B------:R-:W2:Y:S01]  /*3760*/  LDCU.64 UR8, c[0x0][0x888] ;  /* 0x00011100ff0877ac */ /* 0x000ea20008000a00 */
[----:B------:R-:W-:Y:S02]  /*3770*/  HFMA2 R29, -RZ, RZ, 0, 0 ;  /* 0x00000000ff1d7431 */ /* 0x000fe400000001ff */
[----:B------:R-:W-:Y:S01]  /*3780*/  IMAD.MOV.U32 R31, RZ, RZ, 0x1 ;  /* 0x00000001ff1f7424 */ /* 0x000fe200078e00ff */
[----:B------:R-:W-:Y:S01]  /*3790*/  MOV R23, 0x4000 ;  /* 0x0000400000177802 */ /* 0x000fe20000000f00 */
[----:B------:R-:W4:Y:S01]  /*37a0*/  LDCU.64 UR4, c[0x0][0x890] ;  /* 0x00011200ff0477ac */ /* 0x000f220008000a00 */
[----:B------:R-:W-:Y:S01]  /*37b0*/  IMAD.MOV.U32 R30, RZ, RZ, RZ ;  /* 0x000000ffff1e7224 */ /* 0x000fe200078e00ff */
[----:B------:R-:W3:Y:S01]  /*37c0*/  LDC R19, c[0x0][0x370] ;  /* 0x0000dc00ff137b82 */ /* 0x000ee20000000800 */
[----:B------:R-:W-:Y:S01]  /*37d0*/  UMOV UR7, 0x400 ;  /* 0x0000040000077882 */ /* 0x000fe20000000000 */
[----:B------:R-:W-:-:S02]  /*37e0*/  UPLOP3.LUT UP1, UPT, UPT, UPT, UPT, 0x40, 0x4 ;  /* 0x000000000004789c */ /* 0x000fc40003f2e870 */
[----:B------:R-:W-:-:S04]  /*37f0*/  ULEA UR7, UR37, UR7, 0x18 ;  /* 0x0000000725077291 */ /* 0x000fc8000f8ec0ff */
[----:B------:R-:W3:Y:S01]  /*3800*/  LDC R2, c[0x0][0xb0c] ;  /* 0x0002c300ff027b82 */ /* 0x000ee20000000800 */
[----:B------:R-:W-:Y:S02]  /*3810*/  UIADD3 UR13, UPT, UPT, UR7, 0x58, URZ ;  /* 0x00000058070d7890 */ /* 0x000fe4000fffe0ff */
[----:B--2---:R-:W-:Y:S02]  /*3820*/  UISETP.NE.U32.AND UP2, UPT, UR8, URZ, UPT ;  /* 0x000000ff0800728c */ /* 0x004fe4000bf45070 */
[----:B------:R-:W-:Y:S02]  /*3830*/  UIADD3 UR33, UPT, UPT, UR7, 0x40, URZ ;  /* 0x0000004007217890 */ /* 0x000fe4000fffe0ff */
[----:B----4-:R-:W-:Y:S01]  /*3840*/  UISETP.NE.U32.AND UP3, UPT, UR4, URZ, UPT ;  /* 0x000000ff0400728c */ /* 0x010fe2000bf65070 */
[----:B------:R-:W2:Y:S01]  /*3850*/  LDC R18, c[0x0][0xb20] ;  /* 0x0002c800ff127b82 */ /* 0x000ea20000000800 */
[----:B-1----:R-:W-:Y:S01]  /*3860*/  ISETP.NE.AND P1, PT, R0, 0x1, PT ;  /* 0x000000010000780c */ /* 0x002fe20003f25270 */
[----:B------:R-:W-:-:S02]  /*3870*/  UISETP.NE.AND.EX UP2, UPT, UR9, URZ, UPT, UP2 ;  /* 0x000000ff0900728c */ /* 0x000fc4000bf45320 */
[----:B------:R-:W-:Y:S02]  /*3880*/  UIADD3 UR25, UPT, UPT, UR7, 0x48, URZ ;  /* 0x0000004807197890 */ /* 0x000fe4000fffe0ff */
[----:B------:R-:W-:Y:S02]  /*3890*/  UIADD3 UR17, UPT, UPT, UR7, 0x50, URZ ;  /* 0x0000005007117890 */ /* 0x000fe4000fffe0ff */
[----:B------:R-:W1:Y:S01]  /*38a0*/  LDC.64 R32, c[0x0][0x348] ;  /* 0x0000d200ff207b82 */ /* 0x000e620000000a00 */
[----:B------:R-:W-:Y:S02]  /*38b0*/  UPRMT UR13, UR37, 0x654, UR13 ;  /* 0x00000654250d7896 */ /* 0x000fe4000800000d */
[----:B------:R-:W-:-:S05]  /*38c0*/  UISETP.NE.AND.EX UP3, UPT, UR5, URZ, UPT, UP3 ;  /* 0x000000ff0500728c */ /* 0x000fca000bf65330 */
[----:B------:R-:W4:Y:S08]  /*38d0*/  LDC.64 R16, c[0x0][0xb10] ;  /* 0x0002c400ff107b82 */ /* 0x000f300000000a00 */
[----:B------:R-:W1:Y:S08]  /*38e0*/  LDC.64 R6, c[0x0][0xb18] ;  /* 0x0002c600ff067b82 */ /* 0x000e700000000a00 */
[----:B------:R-:W1:Y:S08]  /*38f0*/  LDC.64 R4, c[0x0][0xb28] ;  /* 0x0002ca00ff047b82 */ /* 0x000e700000000a00 */
[----:B--23--:R-:W1:Y:S02]  /*3900*/  LDC R22, c[0x0][0x374] ;  /* 0x0000dd00ff167b82 */ /* 0x00ce640000000800 */
.L_x_76:
[C---:B------:R-:W-:Y:S02]  /*3910*/  LEA R0, R30.reuse, UR7, 0x3 ;  /* 0x000000071e007c11 */ /* 0x040fe4000f8e18ff */
[----:B------:R-:W-:Y:S02]  /*3920*/  SHF.L.U32 R3, R29, 0x1f, RZ ;  /* 0x0000001f1d037819 */ /* 0x000fe400000006ff */
[----:B------:R-:W-:Y:S02]  /*3930*/  LEA R24, R30, UR7, 0x4 ;  /* 0x000000071e187c11 */ /* 0x000fe4000f8e20ff */
[----:B--2---:R-:W2:Y:S02]  /*3940*/  SYNCS.PHASECHK.TRANS64.TRYWAIT P0, [R0+URZ+0x90], R3 ;  /* 0x00009003000075a7 */ /* 0x004ea400080011ff */
[----:B--2---:R-:W-:Y:S05]  /*3950*/  @!P0 BRA `(.L_x_66) ;  /* 0x0000007800108947 */ /* 0x004fea0003800000 */
.L_x_152:
[----:B------:R-:W-:Y:S01]  /*3960*/  ISETP.GE.AND P0, PT, R72, 0x1, PT ;  /* 0x000000014800780c */ /* 0x000fe20003f06270 */
[----:B------:R-:W3:Y:S01]  /*3970*/  LDS.128 R24, [R24+0x100] ;  /* 0x0001000018187984 */ /* 0x000ee20000000c00 */
[----:B--2---:R-:W-:Y:S01]  /*3980*/  VIADD R0, R0, 0xa0 ;  /* 0x000000a000007836 */ /* 0x004fe20000000000 */
[----:B------:R-:W-:Y:S01]  /*3990*/  @!PT LDS RZ, [RZ] ;  /* 0x00000000fffff984 */ /* 0x000fe20000000800 */
[----:B------:R-:W-:Y:S01]  /*39a0*/  @!PT LDS RZ, [RZ] ;  /* 0x00000000fffff984 */ /* 0x000fe20000000800 */
[----:B------:R-:W-:Y:S01]  /*39b0*/  @!PT LDS RZ, [RZ] ;  /* 0x00000000fffff984 */ /* 0x000fe20000000800 */
[----:B------:R-:W-:Y:S01]  /*39c0*/  @!PT LDS RZ, [RZ] ;  /* 0x00000000fffff984 */ /* 0x000fe20000000800 */
[----:B------:R2:W-:Y:S06]  /*39d0*/  MEMBAR.ALL.CTA ;  /* 0x0000000000007992 */ /* 0x0005ec0000008000 */
[----:B--2---:R-:W2:Y:S01]  /*39e0*/  FENCE.VIEW.ASYNC.S ;  /* 0x00000000000073c6 */ /* 0x004ea20000000000 */
[----:B------:R-:W-:Y:S04]  /*39f0*/  PRMT R0, RZ, 0x654, R0 ;  /* 0x00000654ff007816 */ /* 0x000fe80000000000 */
[----:B--2---:R2:W-:Y:S01]  /*3a00*/  SYNCS.ARRIVE.TRANS64.RED.A1T0 RZ, [R0+URZ], RZ ;  /* 0x000000ff00ff79a7 */ /* 0x0045e200081004ff */
[----:B---3--:R-:W-:Y:S11]  /*3a10*/  LOP3.LUT P3, RZ, R26, 0x1, RZ, 0xc0, !PT ;  /* 0x000000011aff7812 */ /* 0x008ff6000786c0ff */
[----:B------:R-:W-:Y:S02]  /*3a20*/  @!UPT UIADD3 URZ, UPT, UPT, URZ, URZ, URZ ;  /* 0x000000fffffff290 */ /* 0x000fe4000fffe0ff */
[----:B------:R-:W-:Y:S02]  /*3a30*/  @P3 MOV R13, R24 ;  /* 0x00000018000d3202 */ /* 0x000fe40000000f00 */
[----:B------:R-:W-:Y:S01]  /*3a40*/  @P3 LOP3.LUT R8, R25, 0xffff, RZ, 0xc0, !PT ;  /* 0x0000ffff19083812 */ /* 0x000fe200078ec0ff */
[----:B--2---:R-:W-:Y:S06]  /*3a50*/  @!P0 BRA `(.L_x_67) ;  /* 0x0000000000a48947 */ /* 0x004fec0003800000 */
[----:B-1----:R-:W-:Y:S01]  /*3a60*/  IMAD.HI.U32 R35, R22, R7, RZ ;  /* 0x0000000716237227 */ /* 0x002fe200078e00ff */
[----:B------:R-:W-:Y:S02]  /*3a70*/  ISETP.NE.AND P0, PT, R6, 0x1, PT ;  /* 0x000000010600780c */ /* 0x000fe40003f05270 */
[----:B------:R-:W-:Y:S01]  /*3a80*/  ISETP.NE.AND P2, PT, R72, 0x1, PT ;  /* 0x000000014800780c */ /* 0x000fe20003f45270 */
[----:B----4-:R-:W-:Y:S01]  /*3a90*/  IMAD.HI.U32 R34, R19, R16, RZ ;  /* 0x0000001013227227 */ /* 0x010fe200078e00ff */
[----:B------:R-:W-:Y:S02]  /*3aa0*/  SHF.R.U32.HI R35, RZ, R18, R35 ;  /* 0x00000012ff237219 */ /* 0x000fe40000011623 */
[----:B------:R-:W-:Y:S01]  /*3ab0*/  ISETP.NE.AND P4, PT, R2, 0x1, PT ;  /* 0x000000010200780c */ /* 0x000fe20003f85270 */
[----:B------:R-:W-:Y:S01]  /*3ac0*/  IMAD.HI.U32 R36, R13, R16, RZ ;  /* 0x000000100d247227 */ /* 0x000fe200078e00ff */
[----:B------:R-:W-:Y:S02]  /*3ad0*/  SHF.R.U32.HI R34, RZ, R17, R34 ;  /* 0x00000011ff227219 */ /* 0x000fe40000011622 */
[----:B------:R-:W-:Y:S01]  /*3ae0*/  SEL R3, R22, R35, !P0 ;  /* 0x0000002316037207 */ /* 0x000fe20004000000 */
[C---:B------:R-:W-:Y:S01]  /*3af0*/  IMAD.HI.U32 R35, R8.reuse, R7, RZ ;  /* 0x0000000708237227 */ /* 0x040fe200078e00ff */
[----:B------:R-:W-:Y:S02]  /*3b00*/  SEL R11, R19, R34, !P4 ;  /* 0x00000022130b7207 */ /* 0x000fe40006000000 */
[----:B------:R-:W-:Y:S01]  /*3b10*/  SHF.R.U32.HI R36, RZ, R17, R36 ;  /* 0x00000011ff247219 */ /* 0x000fe20000011624 */
[----:B------:R-:W-:Y:S01]  /*3b20*/  IMAD.HI.U32 R38, R3, R4, RZ ;  /* 0x0000000403267227 */ /* 0x000fe200078e00ff */
[----:B------:R-:W-:Y:S03]  /*3b30*/  SHF.R.U32.HI R35, RZ, R18, R35 ;  /* 0x00000012ff237219 */ /* 0x000fe60000011623 */
[----:B------:R-:W-:Y:S01]  /*3b40*/  IMAD.HI.U32 R34, R11, R4, RZ ;  /* 0x000000040b227227 */ /* 0x000fe200078e00ff */
[----:B------:R-:W-:Y:S02]  /*3b50*/  @P2 SHF.R.U32.HI R3, RZ, R5, R38 ;  /* 0x00000005ff032219 */ /* 0x000fe40000011626 */
[----:B------:R-:W-:Y:S02]  /*3b60*/  SEL R9, R8, R35, !P0 ;  /* 0x0000002308097207 */ /* 0x000fe40004000000 */
[----:B------:R-:W-:Y:S01]  /*3b70*/  @P2 SHF.R.U32.HI R11, RZ, R5, R34 ;  /* 0x00000005ff0b2219 */ /* 0x000fe20000011622 */
[C---:B------:R-:W-:Y:S01]  /*3b80*/  IMAD R10, R72.reuse, R3, RZ ;  /* 0x00000003480a7224 */ /* 0x040fe200078e02ff */
[----:B------:R-:W-:Y:S01]  /*3b90*/  SEL R3, R13, R36, !P4 ;  /* 0x000000240d037207 */ /* 0x000fe20006000000 */
[C---:B------:R-:W-:Y:S03]  /*3ba0*/  IMAD.HI.U32 R14, R9.reuse, R4, RZ ;  /* 0x00000004090e7227 */ /* 0x040fe600078e00ff */
[----:B------:R-:W-:Y:S01]  /*3bb0*/  ISETP.GE.AND P0, PT, R9, R10, PT ;  /* 0x0000000a0900720c */ /* 0x000fe20003f06270 */
[C---:B------:R-:W-:Y:S01]  /*3bc0*/  IMAD R12, R72.reuse, R11, RZ ;  /* 0x0000000b480c7224 */ /* 0x040fe200078e02ff */
[-C--:B------:R-:W-:Y:S04]  /*3bd0*/  SHF.R.U32.HI R14, RZ, R5.reuse, R14 ;  /* 0x00000005ff0e7219 */ /* 0x080fe8000001160e */
[----:B------:R-:W-:Y:S02]  /*3be0*/  ISETP.GE.OR P0, PT, R3, R12, P0 ;  /* 0x0000000c0300720c */ /* 0x000fe40000706670 */
[----:B------:R-:W-:Y:S05]  /*3bf0*/  SEL R15, R9, R14, !P2 ;  /* 0x0000000e090f7207 */ /* 0x000fea0005000000 */
[----:B------:R-:W-:Y:S04]  /*3c00*/  IMAD.MOV R14, RZ, RZ, -R15 ;  /* 0x000000ffff0e7224 */ /* 0x000fe800078e0a0f */
[----:B------:R-:W-:Y:S02]  /*3c10*/  IMAD R14, R72, R14, R9 ;  /* 0x0000000e480e7224 */ /* 0x000fe400078e0209 */
[C---:B------:R-:W-:Y:S05]  /*3c20*/  @!P0 IMAD.HI.U32 R10, R3.reuse, R4, RZ ;  /* 0x00000004030a8227 */ /* 0x040fea00078e00ff */
[----:B------:R-:W-:Y:S04]  /*3c30*/  @!P0 SHF.R.U32.HI R10, RZ, R5, R10 ;  /* 0x00000005ff0a8219 */ /* 0x000fe8000001160a */
[----:B------:R-:W-:Y:S01]  /*3c40*/  @!P0 SEL R0, R3, R10, !P2 ;  /* 0x0000000a03008207 */ /* 0x000fe20005000000 */
[----:B------:R-:W-:Y:S03]  /*3c50*/  IMAD.MOV R10, RZ, RZ, -R3 ;  /* 0x000000ffff0a7224 */ /* 0x000fe600078e0a03 */
[----:B------:R-:W-:Y:S01]  /*3c60*/  @!P0 IADD3 R15, PT, PT, R15, -R0, RZ ;  /* 0x800000000f0f8210 */ /* 0x000fe20007ffe0ff */
[----:B------:R-:W-:Y:S01]  /*3c70*/  @!P0 IMAD R0, R11, R14, R0 ;  /* 0x0000000e0b008224 */ /* 0x000fe200078e0200 */
[----:B------:R-:W-:Y:S01]  /*3c80*/  IADD3 R11, PT, PT, -R9, RZ, RZ ;  /* 0x000000ff090b7210 */ /* 0x000fe20007ffe1ff */
[----:B------:R-:W-:Y:S02]  /*3c90*/  IMAD R13, R2, R10, R13 ;  /* 0x0000000a020d7224 */ /* 0x000fe400078e020d */
[----:B------:R-:W-:Y:S02]  /*3ca0*/  @!P0 IMAD R9, R15, R72, R3 ;  /* 0x000000480f098224 */ /* 0x000fe400078e0203 */
[----:B------:R-:W-:Y:S02]  /*3cb0*/  @!P0 IMAD.MOV.U32 R3, RZ, RZ, R0 ;  /* 0x000000ffff038224 */ /* 0x000fe400078e0000 */
[----:B------:R-:W-:Y:S02]  /*3cc0*/  IMAD R8, R6, R11, R8 ;  /* 0x0000000b06087224 */ /* 0x000fe400078e0208 */
[----:B------:R-:W-:Y:S02]  /*3cd0*/  IMAD R13, R3, R2, R13 ;  /* 0x00000002030d7224 */ /* 0x000fe400078e020d */
[----:B------:R-:W-:Y:S02]  /*3ce0*/  IMAD R8, R9, R6, R8 ;  /* 0x0000000609087224 */ /* 0x000fe400078e0208 */
.L_x_67:
[----:B------:R-:W-:Y:S05]  /*3cf0*/  BRA.U UP1, `(.L_x_68) ;  /* 0x0000000101107547 */ /* 0x000fea000b800000 */
[----:B------:R-:W-:Y:S04]  /*3d00*/  MOV R0, UR6 ;  /* 0x0000000600007c02 */ /* 0x000fe80008000f00 */
[----:B------:R-:W-:Y:S04]  /*3d10*/  SHF.L.U32 R3, R0, 0x1f, RZ ;  /* 0x0000001f00037819 */ /* 0x000fe800000006ff */
[----:B------:R-:W2:Y:S02]  /*3d20*/  SYNCS.PHASECHK.TRANS64.TRYWAIT P0, [UR7+0x88], R3 ;  /* 0x00008803ff0075a7 */ /* 0x000ea40008001107 */
[----:B--2---:R-:W-:Y:S05]  /*3d30*/  @!P0 BRA `(.L_x_69) ;  /* 0x00000074002c8947 */ /* 0x004fea0003800000 */
.L_x_68:
[----:B------:R-:W-:Y:S02]  /*3d40*/  R2UR UR35, R21 ;  /* 0x00000000152372ca */ /* 0x000fe400000e0000 */
[----:B------:R-:W-:Y:S02]  /*3d50*/  R2UR UR34, R20 ;  /* 0x00000000142272ca */ /* 0x000fe400000e0000 */
[----:B------:R-:W-:Y:S02]  /*3d60*/  ISETP.NE.U32.AND P2, PT, RZ, UR4, PT ;  /* 0x00000004ff007c0c */ /* 0x000fe4000bf45070 */
[----:B------:R-:W-:Y:S02]  /*3d70*/  SHF.L.U32 R12, R31, 0x1f, RZ ;  /* 0x0000001f1f0c7819 */ /* 0x000fe400000006ff */
[----:B------:R-:W-:Y:S05]  /*3d80*/  ISETP.NE.AND.EX P2, PT, RZ, UR5, PT, P2 ;  /* 0x00000005ff007c0c */ /* 0x000fea000bf45320 */
[----:B------:R-:W-:Y:S02]  /*3d90*/  USHF.L.U32 UR35, UR35, 0x7, URZ ;  /* 0x0000000723237899 */ /* 0x000fe400080006ff */
[----:B------:R-:W-:Y:S01]  /*3da0*/  USHF.L.U32 UR34, UR34, 0x8, URZ ;  /* 0x0000000822227899 */ /* 0x000fe200080006ff */
[----:B------:R-:W-:Y:S11]  /*3db0*/  BRA.U !UP3, `(.L_x_70) ;  /* 0x000000010b347547 */ /* 0x000ff6000b800000 */
[----:B------:R-:W-:Y:S01]  /*3dc0*/  UPLOP3.LUT UP0, UPT, UPT, UPT, UP2, 0x80, 0x8 ;  /* 0x000000000008789c */ /* 0x000fe20003f0f020 */
[----:B--2---:R-:W-:Y:S02]  /*3dd0*/  HFMA2 R0, -RZ, RZ, 0, 5.9604644775390625e-08 ;  /* 0x00000001ff007431 */ /* 0x004fe400000001ff */
[----:B------:R-:W-:Y:S03]  /*3de0*/  IMAD.MOV.U32 R155, RZ, RZ, 0x1 ;  /* 0x00000001ff9b7424 */ /* 0x000fe600078e00ff */
[----:B------:R-:W-:Y:S05]  /*3df0*/  PLOP3.LUT P0, PT, PT, PT, UP0, 0x80, 0x8 ;  /* 0x000000000008781c */ /* 0x000fea0003f0f008 */
[----:B------:R-:W2:Y:S01]  /*3e00*/  @UP0 LDCU.64 UR10, c[0x0][0x888] ;  /* 0x00011100ff0a07ac */ /* 0x000ea20008000a00 */
[----:B------:R-:W-:Y:S07]  /*3e10*/  @UP0 UIMAD UR8, UR36, UR4, URZ ;  /* 0x00000004240802a4 */ /* 0x000fee000f8e02ff */
[----:B------:R-:W-:Y:S01]  /*3e20*/  @!P0 PRMT R155, R0, 0x7610, R155 ;  /* 0x00007610009b8816 */ /* 0x000fe2000000009b */
[----:B--2---:R-:W-:Y:S03]  /*3e30*/  @UP0 UIMAD.WIDE UR10, UR8, 0x4, UR10 ;  /* 0x00000004080a08a5 */ /* 0x004fe6000f8e020a */
[----:B------:R-:W2:Y:S03]  /*3e40*/  @!UP0 LDCU UR8, c[0x0][0x880] ;  /* 0x00011000ff0887ac */ /* 0x000ea60008000800 */
[----:B------:R-:W-:Y:S01]  /*3e50*/  IMAD.U32 R10, RZ, RZ, UR10 ;  /* 0x0000000aff0a7e24 */ /* 0x000fe2000f8e00ff */
[----:B------:R-:W-:Y:S05]  /*3e60*/  MOV R11, UR11 ;  /* 0x0000000b000b7c02 */ /* 0x000fea0008000f00 */
[----:B-----5:R3:W5:Y:S02]  /*3e70*/  @P0 LDG.E R81, desc[UR46][R10.64] ;  /* 0x0000002e0a510981 */ /* 0x020764000c1e1900 */
[----:B--23--:R-:W-:Y:S07]  /*3e80*/  @!P0 IMAD.U32 R81, RZ, RZ, UR8 ;  /* 0x00000008ff518e24 */ /* 0x00cfee000f8e00ff */
.L_x_70:
[----:B-----5:R-:W-:Y:S01]  /*3e90*/  @!P2 FSETP.EQ.AND P0, PT, R81, RZ, PT ;  /* 0x000000ff5100a20b */ /* 0x020fe20003f02000 */
[----:B------:R-:W-:Y:S01]  /*3ea0*/  @!UPT UIADD3 URZ, UPT, UPT, URZ, URZ, URZ ;  /* 0x000000fffffff290 */ /* 0x000fe2000fffe0ff */
[----:B------:R-:W-:Y:S11]  /*3eb0*/  @!P2 BRA `(.L_x_71) ;  /* 0x000000000014a947 */ /* 0x000ff60003800000 */
[----:B------:R-:W-:Y:S02]  /*3ec0*/  LOP3.LUT P2, RZ, R155, 0xff, RZ, 0xc0, !PT ;  /* 0x000000ff9bff7812 */ /* 0x000fe4000784c0ff */
[----:B------:R-:W-:Y:S04]  /*3ed0*/  PLOP3.LUT P0, PT, PT, PT, UP0, 0x80, 0x8 ;  /* 0x000000000008781c */ /* 0x000fe80003f0f008 */
[----:B------:R-:W-:Y:S07]  /*3ee0*/  PLOP3.LUT P0, PT, P0, PT, PT, 0x8, 0x80 ;  /* 0x000000000080781c */ /* 0x000fee000070e170 */
[----:B------:R-:W-:Y:S11]  /*3ef0*/  @P2 FSETP.EQ.AND P0, PT, R81, RZ, PT ;  /* 0x000000ff5100220b */ /* 0x000ff60003f02000 */
[----:B------:R-:W-:Y:S02]  /*3f00*/  @!UPT UIADD3 URZ, UPT, UPT, URZ, URZ, URZ ;  /* 0x000000fffffff290 */ /* 0x000fe4000fffe0ff */
.L_x_71:
[----:B------:R-:W3:Y:S01]  /*3f10*/  SYNCS.PHASECHK.TRANS64.TRYWAIT P2, [UR7+0x60], R12 ;  /* 0x0000600cff0075a7 */ /* 0x000ee20008041107 */
[----:B------:R-:W-:Y:S04]  /*3f20*/  ELECT P4, URZ, PT ;  /* 0x0000000000ff782f */ /* 0x000fe80003880000 */
[----:B------:R-:W-:Y:S11]  /*3f30*/  PLOP3.LUT P4, PT, P0, P4, PT, 0xf2, 0x2f ;  /* 0x00000000002f781c */ /* 0x000ff60000789e72 */
[----:B------:R-:W-:Y:S02]  /*3f40*/  @!UPT UIADD3 URZ, UPT, UPT, URZ, URZ, URZ ;  /* 0x000000fffffff290 */ /* 0x000fe4000fffe0ff */
[----:B-1----:R-:W-:Y:S05]  /*3f50*/  @!P4 IADD3 R9, P0, PT, R32, 0x580, RZ ;  /* 0x000005802009c810 */ /* 0x002fea0007f1e0ff */
[----:B--2---:R-:W-:Y:S01]  /*3f60*/  @!P4 IMAD.X R0, RZ, RZ, R33, P0 ;  /* 0x000000ffff00c224 */ /* 0x004fe200000e0621 */
[----:B---3--:R-:W-:Y:S07]  /*3f70*/  @!P2 BRA `(.L_x_72) ;  /* 0x0000007000b4a947 */ /* 0x008fee0003800000 */
.L_x_155:
[----:B------:R-:W-:Y:S01]  /*3f80*/  @!P4 R2UR UR8, R0 ;  /* 0x000000000008c2ca */ /* 0x000fe200000e0000 */
[----:B------:R-:W-:Y:S01]  /*3f90*/  VOTEU.ALL UP1, P4 ;  /* 0x0000000000ff7886 */ /* 0x000fe20002020000 */
[----:B------:R-:W-:Y:S01]  /*3fa0*/  @!P4 R2UR UR9, R9 ;  /* 0x000000000909c2ca */ /* 0x000fe200000e0000 */
[----:B------:R-:W-:Y:S01]  /*3fb0*/  @!P4 IMAD.MOV.U32 R0, RZ, RZ, 0x4000 ;  /* 0x00004000ff00c424 */ /* 0x000fe200078e00ff */
[----:B------:R-:W-:Y:S01]  /*3fc0*/  UMOV UR10, 0x0 ;  /* 0x00000000000a7882 */ /* 0x000fe20000000000 */
[----:B------:R-:W-:Y:S01]  /*3fd0*/  UMOV UR11, 0x10000000 ;  /* 0x10000000000b7882 */ /* 0x000fe20000000000 */
[----:B------:R-:W-:Y:S01]  /*3fe0*/  @!UP1 UIADD3 UR32, UPT, UPT, UR7, 0x400, URZ ;  /* 0x0000040007209890 */ /* 0x000fe2000fffe0ff */
[----:B------:R-:W-:Y:S01]  /*3ff0*/  @!P4 IADD3 R9, P0, PT, R32, 0x580, RZ ;  /* 0x000005802009c810 */ /* 0x000fe20007f1e0ff */
[----:B------:R-:W-:Y:S05]  /*4000*/  VOTEU.ALL UP1, P4 ;  /* 0x0000000000ff7886 */ /* 0x000fea0002020000 */
[----:B------:R-:W-:Y:S01]  /*4010*/  IMAD.U32 R11, RZ, RZ, UR8 ;  /* 0x00000008ff0b7e24 */ /* 0x000fe2000f8e00ff */
[----:B------:R-:W-:Y:S01]  /*4020*/  UPRMT UR8, UR37, 0x654, UR33 ;  /* 0x0000065425087896 */ /* 0x000fe20008000021 */
[----:B------:R-:W-:Y:S03]  /*4030*/  IMAD.U32 R10, RZ, RZ, UR9 ;  /* 0x00000009ff0a7e24 */ /* 0x000fe6000f8e00ff */
[----:B------:R-:W-:Y:S02]  /*4040*/  @!P4 R2UR UR15, R11 ;  /* 0x000000000b0fc2ca */ /* 0x000fe400000e0000 */
[----:B------:R-:W-:Y:S11]  /*4050*/  @!P4 R2UR UR14, R10 ;  /* 0x000000000a0ec2ca */ /* 0x000ff600000e0000 */
[----:B------:R-:W-:Y:S02]  /*4060*/  @!UPT UIADD3 URZ, UPT, UPT, URZ, URZ, URZ ;  /* 0x000000fffffff290 */ /* 0x000fe4000fffe0ff */
[----:B------:R2:W-:Y:S01]  /*4070*/  @!UP1 UTMALDG.3D [UR32], [UR14], desc[UR10] ;  /* 0x00000a200e0095b4 */ /* 0x0005e20008011000 */
[----:B------:R3:W-:Y:S01]  /*4080*/  @!P4 SYNCS.ARRIVE.TRANS64.RED.A0TR RZ, [UR7+0x40], R0 ;  /* 0x00004000ffffc9a7 */ /* 0x0007e20008300407 */
[----:B------:R-:W-:Y:S01]  /*4090*/  SYNCS.ARRIVE.TRANS64.RED.A1T0 RZ, [UR8], RZ ;  /* 0x000000ffffff79a7 */ /* 0x000fe20008100408 */
[----:B---3--:R-:W-:Y:S01]  /*40a0*/  @!P4 IMAD.X R0, RZ, RZ, R33, P0 ;  /* 0x000000ffff00c224 */ /* 0x008fe200000e0621 */
[----:B------:R-:W3:Y:S02]  /*40b0*/  SYNCS.PHASECHK.TRANS64.TRYWAIT P2, [UR7+0x68], R12 ;  /* 0x0000680cff0075a7 */ /* 0x000ee40008041107 */
[----:B--23--:R-:W-:Y:S05]  /*40c0*/  @!P2 BRA `(.L_x_73) ;  /* 0x000000700078a947 */ /* 0x00cfea0003800000 */
.L_x_157:
        /* <DEDUP_REMOVED lines=8> */
[----:B------:R-:W-:Y:S01]  /*4150*/  @!UP1 UIADD3 UR24, UPT, UPT, UR7, 0x4400, URZ ;  /* 0x0000440007189890 */ /* 0x000fe2000fffe0ff */
[----:B------:R-:W-:Y:S01]  /*4160*/  VOTEU.ALL UP1, P4 ;  /* 0x0000000000ff7886 */ /* 0x000fe20002020000 */
[----:B------:R-:W-:Y:S01]  /*4170*/  UMOV UR27, UR35 ;  /* 0x00000023001b7c82 */ /* 0x000fe20008000000 */
[----:B------:R-:W-:Y:S02]  /*4180*/  UMOV UR28, UR36 ;  /* 0x00000024001c7c82 */ /* 0x000fe40008000000 */
[----:B------:R-:W-:Y:S01]  /*4190*/  IMAD.U32 R11, RZ, RZ, UR8 ;  /* 0x00000008ff0b7e24 */ /* 0x000fe2000f8e00ff */
[----:B------:R-:W-:Y:S01]  /*41a0*/  UPRMT UR8, UR37, 0x654, UR25 ;  /* 0x0000065425087896 */ /* 0x000fe20008000019 */
[----:B------:R-:W-:Y:S02]  /*41b0*/  IMAD.U32 R10, RZ, RZ, UR9 ;  /* 0x00000009ff0a7e24 */ /* 0x000fe4000f8e00ff */
[----:B------:R-:W-:Y:S01]  /*41c0*/  @!P4 IMAD.X R20, RZ, RZ, R33, P0 ;  /* 0x000000ffff14c224 */ /* 0x000fe200000e0621 */
[----:B------:R-:W-:Y:S02]  /*41d0*/  @!P4 R2UR UR15, R11 ;  /* 0x000000000b0fc2ca */ /* 0x000fe400000e0000 */
[----:B------:R-:W-:Y:S11]  /*41e0*/  @!P4 R2UR UR14, R10 ;  /* 0x000000000a0ec2ca */ /* 0x000ff600000e0000 */
[----:B------:R-:W-:Y:S02]  /*41f0*/  @!UPT UIADD3 URZ, UPT, UPT, URZ, URZ, URZ ;  /* 0x000000fffffff290 */ /* 0x000fe4000fffe0ff */
[----:B------:R2:W-:Y:S01]  /*4200*/  @!UP1 UTMALDG.3D [UR24], [UR14], desc[UR10] ;  /* 0x00000a180e0095b4 */ /* 0x0005e20008011000 */
[----:B------:R2:W-:Y:S01]  /*4210*/  @!P4 SYNCS.ARRIVE.TRANS64.RED.A0TR RZ, [UR7+0x48], R0 ;  /* 0x00004800ffffc9a7 */ /* 0x0005e20008300407 */
[----:B------:R-:W-:Y:S01]  /*4220*/  SYNCS.ARRIVE.TRANS64.RED.A1T0 RZ, [UR8], RZ ;  /* 0x000000ffffff79a7 */ /* 0x000fe20008100408 */
[----:B------:R-:W3:Y:S02]  /*4230*/  SYNCS.PHASECHK.TRANS64.TRYWAIT P2, [UR7+0x70], R12 ;  /* 0x0000700cff0075a7 */ /* 0x000ee40008041107 */
[----:B--23--:R-:W-:Y:S05]  /*4240*/  @!P2 BRA `(.L_x_74) ;  /* 0x000000700030a947 */ /* 0x00cfea0003800000 */
.L_x_159:
[----:B------:R-:W2:Y:S01]  /*4250*/  LDC.64 R14, c[0x0][0xb10] ;  /* 0x0002c400ff0e7b82 */ /* 0x000ea20000000a00 */
[----:B------:R-:W-:Y:S01]  /*4260*/  @!P4 R2UR UR8, R20 ;  /* 0x000000001408c2ca */ /* 0x000fe200000e0000 */
[----:B------:R-:W-:Y:S01]  /*4270*/  VOTEU.ALL UP1, P4 ;  /* 0x0000000000ff7886 */ /* 0x000fe20002020000 */
[----:B------:R-:W-:Y:S01]  /*4280*/  @!P4 R2UR UR9, R21 ;  /* 0x000000001509c2ca */ /* 0x000fe200000e0000 */
[----:B------:R-:W-:Y:S01]  /*4290*/  UMOV UR10, 0x0 ;  /* 0x00000000000a7882 */ /* 0x000fe20000000000 */
[----:B------:R-:W-:Y:S03]  /*42a0*/  UMOV UR11, 0x10000000 ;  /* 0x10000000000b7882 */ /* 0x000fe60000000000 */
[----:B------:R-:W3:Y:S01]  /*42b0*/  LDC.64 R10, c[0x0][0xb18] ;  /* 0x0002c600ff0a7b82 */ /* 0x000ee20000000a00 */
[----:B------:R-:W-:Y:S01]  /*42c0*/  @!UP1 UIADD3 UR18, UPT, UPT, UR34, 0x80, URZ ;  /* 0x0000008022129890 */ /* 0x000fe2000fffe0ff */
[----:B------:R-:W-:Y:S01]  /*42d0*/  @P3 SHF.R.U32.HI R28, RZ, 0x10, R25 ;  /* 0x00000010ff1c3819 */ /* 0x000fe20000011619 */
[----:B------:R-:W-:Y:S01]  /*42e0*/  @!UP1 UIADD3 UR16, UPT, UPT, UR7, 0x8400, URZ ;  /* 0x0000840007109890 */ /* 0x000fe2000fffe0ff */
[----:B------:R-:W-:Y:S01]  /*42f0*/  VIADD R30, R30, 0x1 ;  /* 0x000000011e1e7836 */ /* 0x000fe20000000000 */
[----:B------:R-:W-:Y:S03]  /*4300*/  VOTEU.ALL UP1, P4 ;  /* 0x0000000000ff7886 */ /* 0x000fe60002020000 */
[----:B------:R-:W5:Y:S01]  /*4310*/  @!P1 LDC R0, c[0x0][0xb20] ;  /* 0x0002c800ff009b82 */ /* 0x000f620000000800 */
[----:B------:R-:W-:Y:S01]  /*4320*/  UMOV UR19, UR35 ;  /* 0x0000002300137c82 */ /* 0x000fe20008000000 */
[----:B------:R-:W-:Y:S01]  /*4330*/  IMAD.U32 R21, RZ, RZ, UR8 ;  /* 0x00000008ff157e24 */ /* 0x000fe2000f8e00ff */
[----:B------:R-:W-:Y:S05]  /*4340*/  UMOV UR20, UR36 ;  /* 0x0000002400147c82 */ /* 0x000fea0008000000 */
[----:B-1----:R-:W1:Y:S01]  /*4350*/  @!P1 LDC R3, c[0x0][0xb0c] ;  /* 0x0002c300ff039b82 */ /* 0x002e620000000800 */
[----:B------:R-:W-:Y:S01]  /*4360*/  IMAD.U32 R20, RZ, RZ, UR9 ;  /* 0x00000009ff147e24 */ /* 0x000fe2000f8e00ff */
[----:B------:R-:W-:Y:S01]  /*4370*/  UPRMT UR8, UR37, 0x654, UR17 ;  /* 0x0000065425087896 */ /* 0x000fe20008000011 */
[----:B------:R-:W-:Y:S03]  /*4380*/  @!P4 R2UR UR15, R21 ;  /* 0x00000000150fc2ca */ /* 0x000fe600000e0000 */
[----:B------:R-:W-:Y:S01]  /*4390*/  @!P4 R2UR UR14, R20 ;  /* 0x00000000140ec2ca */ /* 0x000fe200000e0000 */
[----:B------:R-:W-:Y:S11]  /*43a0*/  @!P4 IMAD.MOV.U32 R20, RZ, RZ, 0x4000 ;  /* 0x00004000ff14c424 */ /* 0x000ff600078e00ff */
[----:B------:R-:W-:Y:S01]  /*43b0*/  @!UPT UIADD3 URZ, UPT, UPT, URZ, URZ, URZ ;  /* 0x000000fffffff290 */ /* 0x000fe2000fffe0ff */
[----:B------:R1:W-:Y:S01]  /*43c0*/  @!UP1 UTMALDG.3D [UR16], [UR14], desc[UR10] ;  /* 0x00000a100e0095b4 */ /* 0x0003e20008011000 */
[----:B------:R1:W-:Y:S02]  /*43d0*/  @!P4 SYNCS.ARRIVE.TRANS64.RED.A0TR RZ, [UR7+0x50], R20 ;  /* 0x00005014ffffc9a7 */ /* 0x0003e40008300407 */
[----:B-1----:R-:W-:Y:S01]  /*43e0*/  @!P1 ISETP.NE.AND P2, PT, R3, 0x1, PT ;  /* 0x000000010300980c */ /* 0x002fe20003f45270 */
[C---:B--2---:R-:W-:Y:S01]  /*43f0*/  @!P1 IMAD.HI.U32 R14, R13.reuse, R14, RZ ;  /* 0x0000000e0d0e9227 */ /* 0x044fe200078e00ff */
[----:B---3--:R-:W-:Y:S03]  /*4400*/  @!P1 ISETP.NE.AND P0, PT, R10, 0x1, PT ;  /* 0x000000010a00980c */ /* 0x008fe60003f05270 */
[C---:B------:R-:W-:Y:S01]  /*4410*/  @!P1 IMAD.HI.U32 R11, R8.reuse, R11, RZ ;  /* 0x0000000b080b9227 */ /* 0x040fe200078e00ff */
[----:B------:R-:W-:Y:S04]  /*4420*/  @!P1 SHF.R.U32.HI R14, RZ, R15, R14 ;  /* 0x0000000fff0e9219 */ /* 0x000fe8000001160e */
[----:B-----5:R-:W-:Y:S01]  /*4430*/  @!P1 SHF.R.U32.HI R9, RZ, R0, R11 ;  /* 0x00000000ff099219 */ /* 0x020fe2000001160b */
[----:B------:R-:W-:Y:S01]  /*4440*/  SYNCS.ARRIVE.TRANS64.RED.A1T0 RZ, [UR8], RZ ;  /* 0x000000ffffff79a7 */ /* 0x000fe20008100408 */
[----:B------:R-:W-:Y:S02]  /*4450*/  @!P1 SEL R14, R13, R14, !P2 ;  /* 0x0000000e0d0e9207 */ /* 0x000fe40005000000 */
[----:B------:R-:W-:Y:S01]  /*4460*/  @!P1 SEL R9, R8, R9, !P0 ;  /* 0x0000000908099207 */ /* 0x000fe20004000000 */
[----:B------:R-:W1:Y:S04]  /*4470*/  SYNCS.PHASECHK.TRANS64.TRYWAIT P5, [UR7+0x78], R12 ;  /* 0x0000780cff0075a7 */ /* 0x000e6800080a1107 */
[----:B------:R-:W-:Y:S02]  /*4480*/  @!P1 IMAD.IADD R0, R9, 0x1, -R14 ;  /* 0x0000000109009824 */ /* 0x000fe400078e0a0e */
[----:B------:R-:W-:Y:S02]  /*4490*/  @!P1 IMAD.IADD R9, R14, 0x1, -R9 ;  /* 0x000000010e099824 */ /* 0x000fe400078e0a09 */
[----:B------:R-:W-:Y:S02]  /*44a0*/  @!P1 IMAD R13, R0, R3, R13 ;  /* 0x00000003000d9224 */ /* 0x000fe400078e020d */
[----:B------:R-:W-:Y:S01]  /*44b0*/  @!P1 IMAD R8, R9, R10, R8 ;  /* 0x0000000a09089224 */ /* 0x000fe200078e0208 */
[----:B-1----:R-:W-:Y:S06]  /*44c0*/  @!P5 BRA `(.L_x_75) ;  /* 0x0000006c00a8d947 */ /* 0x002fec0003800000 */
.L_x_161:
[----:B-1----:R-:W-:Y:S01]  /*44d0*/  @!P4 IADD3 R3, P0, PT, R32, 0x580, RZ ;  /* 0x000005802003c810 */ /* 0x002fe20007f1e0ff */
[----:B------:R-:W-:Y:S01]  /*44e0*/  VOTEU.ALL UP1, P4 ;  /* 0x0000000000ff7886 */ /* 0x000fe20002020000 */
[----:B------:R-:W-:Y:S01]  /*44f0*/  UMOV UR18, 0x0 ;  /* 0x0000000000127882 */ /* 0x000fe20000000000 */
[----:B------:R-:W-:Y:S01]  /*4500*/  UMOV UR19, 0x10000000 ;  /* 0x1000000000137882 */ /* 0x000fe20000000000 */
[----:B------:R-:W-:Y:S01]  /*4510*/  @!P4 R2UR UR9, R3 ;  /* 0x000000000309c2ca */ /* 0x000fe200000e0000 */
[----:B------:R-:W-:Y:S01]  /*4520*/  @!P4 IMAD.X R0, RZ, RZ, R33, P0 ;  /* 0x000000ffff00c224 */ /* 0x000fe200000e0621 */
[----:B------:R-:W-:Y:S01]  /*4530*/  @!UP1 UIADD3 UR10, UPT, UPT, UR34, 0xc0, URZ ;  /* 0x000000c0220a9890 */ /* 0x000fe2000fffe0ff */
[----:B------:R-:W-:Y:S01]  /*4540*/  ISETP.NE.AND P0, PT, R30, 0x2, PT ;  /* 0x000000021e00780c */ /* 0x000fe20003f05270 */
[----:B------:R-:W-:Y:S01]  /*4550*/  UMOV UR11, UR35 ;  /* 0x00000023000b7c82 */ /* 0x000fe20008000000 */
[----:B------:R-:W-:Y:S01]  /*4560*/  UMOV UR12, UR36 ;  /* 0x00000024000c7c82 */ /* 0x000fe20008000000 */
[----:B------:R-:W-:Y:S01]  /*4570*/  @!P4 R2UR UR8, R0 ;  /* 0x000000000008c2ca */ /* 0x000fe200000e0000 */
[----:B------:R-:W-:Y:S01]  /*4580*/  IMAD.IADD R20, R8, 0x1, R154 ;  /* 0x0000000108147824 */ /* 0x000fe200078e029a */
[----:B------:R-:W-:Y:S01]  /*4590*/  @P3 R2UR UR36, R28 ;  /* 0x000000001c2432ca */ /* 0x000fe200000e0000 */
[----:B------:R-:W-:Y:S01]  /*45a0*/  IMAD.IADD R21, R13, 0x1, R156 ;  /* 0x000000010d157824 */ /* 0x000fe200078e029c */
[----:B------:R-:W-:Y:S02]  /*45b0*/  SEL R0, RZ, 0x1, P0 ;  /* 0x00000001ff007807 */ /* 0x000fe40000000000 */
[----:B------:R-:W-:Y:S01]  /*45c0*/  LOP3.LUT R31, R31, 0x1, RZ, 0x3c, !PT ;  /* 0x000000011f1f7812 */ /* 0x000fe200078e3cff */
[----:B------:R-:W-:Y:S01]  /*45d0*/  IMAD.U32 R10, RZ, RZ, UR9 ;  /* 0x00000009ff0a7e24 */ /* 0x000fe2000f8e00ff */
[----:B------:R-:W-:Y:S01]  /*45e0*/  @!UP1 UIADD3 UR9, UPT, UPT, UR7, 0x58, URZ ;  /* 0x0000005807099890 */ /* 0x000fe2000fffe0ff */
[----:B------:R-:W-:Y:S02]  /*45f0*/  LOP3.LUT R29, R29, R0, RZ, 0x3c, !PT ;  /* 0x000000001d1d7212 */ /* 0x000fe400078e3cff */
[----:B------:R-:W-:Y:S02]  /*4600*/  SEL R30, R30, RZ, P0 ;  /* 0x000000ff1e1e7207 */ /* 0x000fe40000000000 */
[----:B------:R-:W-:Y:S01]  /*4610*/  IMAD.U32 R11, RZ, RZ, UR8 ;  /* 0x00000008ff0b7e24 */ /* 0x000fe2000f8e00ff */
[----:B------:R-:W-:Y:S01]  /*4620*/  @!P4 R2UR UR14, R10 ;  /* 0x000000000a0ec2ca */ /* 0x000fe200000e0000 */
[----:B------:R-:W-:Y:S01]  /*4630*/  @!UP1 UIADD3 UR8, UPT, UPT, UR7, 0xc400, URZ ;  /* 0x0000c40007089890 */ /* 0x000fe2000fffe0ff */
[----:B------:R-:W-:Y:S02]  /*4640*/  VOTEU.ALL UP1, P4 ;  /* 0x0000000000ff7886 */ /* 0x000fe40002020000 */
[----:B------:R-:W-:Y:S11]  /*4650*/  @!P4 R2UR UR15, R11 ;  /* 0x000000000b0fc2ca */ /* 0x000ff600000e0000 */
[----:B------:R-:W-:Y:S02]  /*4660*/  @!UPT UIADD3 URZ, UPT, UPT, URZ, URZ, URZ ;  /* 0x000000fffffff290 */ /* 0x000fe4000fffe0ff */
[----:B------:R2:W-:Y:S01]  /*4670*/  @!UP1 UTMALDG.3D [UR8], [UR14], desc[UR18] ;  /* 0x000012080e0095b4 */ /* 0x0005e20008011000 */
[----:B------:R2:W-:Y:S01]  /*4680*/  @!P4 SYNCS.ARRIVE.TRANS64.RED.A0TR RZ, [UR7+0x58], R23 ;  /* 0x00005817ffffc9a7 */ /* 0x0005e20008300407 */
[----:B------:R-:W-:Y:S01]  /*4690*/  UPLOP3.LUT UP1, UPT, UPT, UPT, UPT, 0x80, 0x8 ;  /* 0x000000000008789c */ /* 0x000fe20003f2f070 */
[----:B------:R-:W-:Y:S01]  /*46a0*/  SYNCS.ARRIVE.TRANS64.RED.A1T0 RZ, [UR13], RZ ;  /* 0x000000ffffff79a7 */ /* 0x000fe2000810040d */
[----:B------:R-:W-:Y:S09]  /*46b0*/  @P3 BRA `(.L_x_76) ;  /* 0xfffffff000943947 */ /* 0x000ff2000383ffff */
[----:B------:R-:W-:-:S04]  /*46c0*/  SHF.L.U32 R3, R31, 0x1f, RZ ;  /* 0x0000001f1f037819 */ /* 0x000fc800000006ff */
[----:B------:R-:W1:Y:S02]  /*46d0*/  SYNCS.PHASECHK.TRANS64.TRYWAIT P0, [UR7+0x60], R3 ;  /* 0x00006003ff0075a7 */ /* 0x000e640008001107 */
[----:B-1----:R-:W-:Y:S05]  /*46e0*/  @!P0 BRA `(.L_x_77) ;  /* 0x0000006c00388947 */ /* 0x002fea0003800000 */
.L_x_163:
[----:B------:R-:W3:Y:S02]  /*46f0*/  SYNCS.PHASECHK.TRANS64.TRYWAIT P0, [UR7+0x68], R3 ;  /* 0x00006803ff0075a7 */ /* 0x000ee40008001107 */
[----:B---3--:R-:W-:Y:S05]  /*4700*/  @!P0 BRA `(.L_x_78) ;  /* 0x0000006c00488947 */ /* 0x008fea0003800000 */
.L_x_165:
[----:B------:R-:W3:Y:S02]  /*4710*/  SYNCS.PHASECHK.TRANS64.TRYWAIT P0, [UR7+0x70], R3 ;  /* 0x00007003ff0075a7 */ /* 0x000ee40008001107 */
[----:B---3--:R-:W-:Y:S05]  /*4720*/  @!P0 BRA `(.L_x_79) ;  /* 0x0000006c00588947 */ /* 0x008fea0003800000 */
.L_x_167:
[----:B-1----:R-:W-:-:S07]  /*4730*/  MOV R0, UR7 ;  /* 0x0000000700007c02 */ /* 0x002fce0008000f00 */
.L_x_80:
[----:B-1----:R-:W-:-:S04]  /*4740*/  SHF.L.U32 R3, R31, 0x1f, RZ ;  /* 0x0000001f1f037819 */ /* 0x002fc800000006ff */
[----:B------:R1:W3:Y:S03]  /*4750*/  SYNCS.PHASECHK.TRANS64.TRYWAIT P0, [R0+URZ+0x78], R3 ;  /* 0x00007803000075a7 */ /* 0x0002e600080011ff */
[----:B---3--:R-:W-:Y:S05]  /*4760*/  @!P0 NANOSLEEP.SYNCS 0x989680 ;  /* 0x009896800000895d */ /* 0x008fea0003900000 */
[----:B------:R-:W3:Y:S02]  /*4770*/  @!P0 SYNCS.PHASECHK.TRANS64 P0, [R0+URZ+0x78], R3 ;  /* 0x00007803000085a7 */ /* 0x000ee400080010ff */
[----:B--23--:R-:W-:Y:S05]  /*4780*/  @P0 EXIT ;  /* 0x000000000000094d */ /* 0x00cfea0003800000 */
[----:B------:R-:W-:Y:S05]  /*4790*/  BRA `(.L_x_80) ;  /* 0xfffffffc00e87947 */ /* 0x000fea000383ffff */
.L_x_65:
[----:B------:R-:W-:-:S06]  /*47a0*/  UISETP.GE.AND UP1, UPT, UR8, 0x4, UPT ;  /* 0x000000040800788c */ /* 0x000fcc000bf26270 */
[----:B------:R-:W-:-:S13]  /*47b0*/  PLOP3.LUT P0, PT, PT, PT, UP1, 0x80, 0x8 ;  /* 0x000000000008781c */ /* 0x000fda0003f0f018 */
[----:B------:R-:W-:Y:S05]  /*47c0*/  @!P0 EXIT ;  /* 0x000000000000894d */ /* 0x000fea0003800000 */
[----:B------:R-:W-:Y:S01]  /*47d0*/  BAR.SYNC.DEFER_BLOCKING 0x6, 0xa0 ;  /* 0x0182800000007b1d */ /* 0x000fe20000010000 */
[C---:B------:R-:W-:Y:S01]  /*47e0*/  IMAD.SHL.U32 R3, R170.reuse, 0x40, RZ ;  /* 0x00000040aa037824 */ /* 0x040fe200078e00ff */
[C---:B------:R-:W-:Y:S01]  /*47f0*/  LOP3.LUT R161, R170.reuse, 0x1, RZ, 0xc0, !PT ;  /* 0x00000001aaa17812 */ /* 0x040fe200078ec0ff */
[C---:B------:R-:W-:Y:S02]  /*4800*/  IMAD.U32 R79, R170.reuse, 0x10000, RZ ;  /* 0x00010000aa4f7824 */ /* 0x040fe400078e00ff */
[----:B------:R-:W-:Y:S02]  /*4810*/  HFMA2 R167, -RZ, RZ, 0, 5.9604644775390625e-08 ;  /* 0x00000001ffa77431 */ /* 0x000fe400000001ff */
[C---:B------:R-:W-:Y:S01]  /*4820*/  IMAD.SHL.U32 R160, R170.reuse, 0x8, RZ ;  /* 0x00000008aaa07824 */ /* 0x040fe200078e00ff */
[----:B------:R-:W-:Y:S01]  /*4830*/  UMOV UR48, 0x400 ;  /* 0x0000040000307882 */ /* 0x000fe20000000000 */
[----:B------:R-:W1:Y:S01]  /*4840*/  LDC R159, c[0x0][0x370] ;  /* 0x0000dc00ff9f7b82 */ /* 0x000e620000000800 */
[----:B------:R-:W-:Y:S01]  /*4850*/  ULEA UR48, UR37, UR48, 0x18 ;  /* 0x0000003025307291 */ /* 0x000fe2000f8ec0ff */
[----:B------:R-:W-:Y:S01]  /*4860*/  ISETP.NE.U32.AND P0, PT, R161, 0x1, PT ;  /* 0x00000001a100780c */ /* 0x000fe20003f05070 */
[----:B------:R-:W-:Y:S01]  /*4870*/  IMAD.MOV.U32 R169, RZ, RZ, 0x2 ;  /* 0x00000002ffa97424 */ /* 0x000fe200078e00ff */
[----:B------:R-:W-:Y:S01]  /*4880*/  LOP3.LUT R5, R3, 0x1c0, RZ, 0xc0, !PT ;  /* 0x000001c003057812 */ /* 0x000fe200078ec0ff */
[----:B------:R-:W-:Y:S01]  /*4890*/  UIADD3 UR4, UPT, UPT, UR48, 0x400, URZ ;  /* 0x0000040030047890 */ /* 0x000fe2000fffe0ff */
[----:B------:R-:W-:Y:S01]  /*48a0*/  LOP3.LUT R79, R79, 0x600000, RZ, 0xc0, !PT ;  /* 0x006000004f4f7812 */ /* 0x000fe200078ec0ff */
[----:B------:R-:W-:Y:S01]  /*48b0*/  IMAD.MOV.U32 R168, RZ, RZ, 0x4 ;  /* 0x00000004ffa87424 */ /* 0x000fe200078e00ff */
[----:B------:R-:W2:Y:S01]  /*48c0*/  LDC R74, c[0x0][0xb0c] ;  /* 0x0002c300ff4a7b82 */ /* 0x000ea20000000800 */
[----:B------:R-:W-:Y:S01]  /*48d0*/  R2P PR, R170, 0x6 ;  /* 0x00000006aa007804 */ /* 0x000fe20000000000 */
[----:B------:R-:W-:Y:S01]  /*48e0*/  IMAD.MOV.U32 R76, RZ, RZ, RZ ;  /* 0x000000ffff4c7224 */ /* 0x000fe200078e00ff */
[----:B------:R-:W-:Y:S01]  /*48f0*/  LOP3.LUT R160, R5, 0x38, R160, 0xf8, !PT ;  /* 0x0000003805a07812 */ /* 0x000fe200078ef8a0 */
[----:B------:R-:W-:Y:S01]  /*4900*/  IMAD.MOV.U32 R166, RZ, RZ, RZ ;  /* 0x000000ffffa67224 */ /* 0x000fe200078e00ff */
[----:B------:R-:W-:Y:S01]  /*4910*/  P2R R2, PR, RZ, 0x1 ;  /* 0x00000001ff027803 */ /* 0x000fe20000000000 */
[----:B------:R-:W-:Y:S01]  /*4920*/  IMAD.MOV.U32 R173, RZ, RZ, RZ ;  /* 0x000000ffffad7224 */ /* 0x000fe200078e00ff */
[----:B------:R-:W-:Y:S01]  /*4930*/  LOP3.LUT R160, R160, 0x1e00, R3, 0xf8, !PT ;  /* 0x00001e00a0a07812 */ /* 0x000fe200078ef803 */
[----:B------:R-:W4:Y:S01]  /*4940*/  LDC R157, c[0x0][0xb20] ;  /* 0x0002c800ff9d7b82 */ /* 0x000f220000000800 */
[----:B------:R-:W3:Y:S01]  /*4950*/  LDS R0, [UR48+0x120] ;  /* 0x00012030ff007984 */ /* 0x000ee20008000800 */
[----:B------:R-:W-:Y:S01]  /*4960*/  LOP3.LUT R170, R170, 0x60, RZ, 0xc0, !PT ;  /* 0x00000060aaaa7812 */ /* 0x000fe200078ec0ff */
[----:B------:R-:W-:Y:S01]  /*4970*/  IMAD.U32 R163, RZ, RZ, UR4 ;  /* 0x00000004ffa37e24 */ /* 0x000fe2000f8e00ff */
[----:B------:R-:W-:Y:S01]  /*4980*/  MOV R165, RZ ;  /* 0x000000ff00a57202 */ /* 0x000fe20000000f00 */
[----:B------:R-:W1:Y:S01]  /*4990*/  LDCU.64 UR52, c[0x0][0x348] ;  /* 0x00006900ff3477ac */ /* 0x000e620008000a00 */
[----:B------:R-:W-:-:S02]  /*49a0*/  SEL R169, R169, 0xfffffffe, !P1 ;  /* 0xfffffffea9a97807 */ /* 0x000fc40004800000 */
[----:B------:R-:W1:Y:S01]  /*49b0*/  LDC R73, c[0x0][0xb30] ;  /* 0x0002cc00ff497b82 */ /* 0x000e620000000800 */
[----:B------:R-:W-:Y:S01]  /*49c0*/  SEL R168, R168, 0xfffffffc, !P2 ;  /* 0xfffffffca8a87807 */ /* 0x000fe20005000000 */
[----:B------:R-:W1:Y:S01]  /*49d0*/  LDCU.64 UR38, c[0x0][0x888] ;  /* 0x00011100ff2677ac */ /* 0x000e620008000a00 */
[----:B------:R-:W1:Y:S05]  /*49e0*/  LDCU.64 UR44, c[0x0][0x890] ;  /* 0x00011200ff2c77ac */ /* 0x000e6a0008000a00 */
[----:B------:R-:W1:Y:S01]  /*49f0*/  LDC.64 R152, c[0x0][0xb10] ;  /* 0x0002c400ff987b82 */ /* 0x000e620000000a00 */
[----:B------:R-:W-:Y:S01]  /*4a00*/  UMOV UR49, URZ ;  /* 0x000000ff00317c82 */ /* 0x000fe20008000000 */
[----:B------:R-:W-:-:S06]  /*4a10*/  UMOV UR51, URZ ;  /* 0x000000ff00337c82 */ /* 0x000fcc0008000000 */
[----:B------:R-:W1:Y:S08]  /*4a20*/  LDC.64 R70, c[0x0][0xb18] ;  /* 0x0002c600ff467b82 */ /* 0x000e700000000a00 */
[----:B------:R-:W1:Y:S08]  /*4a30*/  LDC.64 R68, c[0x0][0xb28] ;  /* 0x0002ca00ff447b82 */ /* 0x000e700000000a00 */
[----:B------:R-:W1:Y:S01]  /*4a40*/  LDC.64 R150, c[0x0][0x8b0] ;  /* 0x00022c00ff967b82 */ /* 0x000e620000000a00 */
[----:B---3--:R-:W-:-:S07]  /*4a50*/  IMAD.IADD R79, R0, 0x1, R79 ;  /* 0x00000001004f7824 */ /* 0x008fce00078e024f */
[----:B------:R-:W3:Y:S08]  /*4a60*/  LDC.64 R148, c[0x0][0x8a8] ;  /* 0x00022a00ff947b82 */ /* 0x000ef00000000a00 */
[----:B--2-4-:R-:W1:Y:S02]  /*4a70*/  LDC R158, c[0x0][0x374] ;  /* 0x0000dd00ff9e7b82 */ /* 0x014e640000000800 */
.L_x_124:
[----:B------:R-:W-:Y:S02]  /*4a80*/  LEA R0, R173, UR48, 0x3 ;  /* 0x00000030ad007c11 */ /* 0x000fe4000f8e18ff */
[----:B------:R-:W-:Y:S02]  /*4a90*/  SHF.L.U32 R3, R165, 0x1f, RZ ;  /* 0x0000001fa5037819 */ /* 0x000fe400000006ff */
[----:B-1----:R-:W-:Y:S02]  /*4aa0*/  LEA R16, R173, UR48, 0x4 ;  /* 0x00000030ad107c11 */ /* 0x002fe4000f8e20ff */
[----:B------:R-:W2:Y:S02]  /*4ab0*/  SYNCS.PHASECHK.TRANS64.TRYWAIT P0, [R0+URZ+0x90], R3 ;  /* 0x00009003000075a7 */ /* 0x000ea400080011ff */
[----:B--2---:R-:W-:Y:S05]  /*4ac0*/  @!P0 BRA `(.L_x_81) ;  /* 0x0000006800888947 */ /* 0x004fea0003800000 */
.L_x_168:
[----:B------:R-:W4:Y:S01]  /*4ad0*/  LDC.64 R12, c[0x0][0xb10] ;  /* 0x0002c400ff0c7b82 */ /* 0x000f220000000a00 */
[----:B------:R-:W3:Y:S01]  /*4ae0*/  LDS.128 R16, [R16+0x100] ;  /* 0x0001000010107984 */ /* 0x000ee20000000c00 */
[----:B-1----:R-:W-:Y:S01]  /*4af0*/  ISETP.NE.AND P1, PT, R73, 0x1, PT ;  /* 0x000000014900780c */ /* 0x002fe20003f25270 */
[----:B--2---:R-:W-:Y:S01]  /*4b00*/  VIADD R0, R0, 0xa0 ;  /* 0x000000a000007836 */ /* 0x004fe20000000000 */
[----:B------:R-:W-:Y:S04]  /*4b10*/  ISETP.GE.AND P0, PT, R72, 0x1, PT ;  /* 0x000000014800780c */ /* 0x000fe80003f06270 */
[----:B------:R-:W1:Y:S01]  /*4b20*/  LDC.64 R10, c[0x0][0xb18] ;  /* 0x0002c600ff0a7b82 */ /* 0x000e620000000a00 */
[----:B------:R-:W-:Y:S01]  /*4b30*/  PRMT R0, RZ, 0x654, R0 ;  /* 0x00000654ff007816 */ /* 0x000fe20000000000 */
[----:B------:R-:W-:Y:S01]  /*4b40*/  @!PT LDS RZ, [RZ] ;  /* 0x00000000fffff984 */ /* 0x000fe20000000800 */
[----:B------:R-:W-:Y:S01]  /*4b50*/  @!PT LDS RZ, [RZ] ;  /* 0x00000000fffff984 */ /* 0x000fe20000000800 */
[----:B------:R-:W-:Y:S01]  /*4b60*/  @!PT LDS RZ, [RZ] ;  /* 0x00000000fffff984 */ /* 0x000fe20000000800 */
[----:B------:R-:W-:Y:S01]  /*4b70*/  @!PT LDS RZ, [RZ] ;  /* 0x00000000fffff984 */ /* 0x000fe20000000800 */
[----:B------:R2:W-:Y:S06]  /*4b80*/  MEMBAR.ALL.CTA ;  /* 0x0000000000007992 */ /* 0x0005ec0000008000 */
[----:B--2---:R-:W2:Y:S01]  /*4b90*/  FENCE.VIEW.ASYNC.S ;  /* 0x00000000000073c6 */ /* 0x004ea20000000000 */
[----:B------:R-:W1:Y:S08]  /*4ba0*/  @!P1 LDC R14, c[0x0][0xb20] ;  /* 0x0002c800ff0e9b82 */ /* 0x000e700000000800 */
[----:B------:R-:W1:Y:S01]  /*4bb0*/  @!P1 LDC R9, c[0x0][0xb0c] ;  /* 0x0002c300ff099b82 */ /* 0x000e620000000800 */
[----:B--2---:R2:W-:Y:S01]  /*4bc0*/  SYNCS.ARRIVE.TRANS64.RED.A1T0 RZ, [R0+URZ], RZ ;  /* 0x000000ff00ff79a7 */ /* 0x0045e200081004ff */
[----:B---3--:R-:W-:Y:S04]  /*4bd0*/  LOP3.LUT P4, RZ, R18, 0x1, RZ, 0xc0, !PT ;  /* 0x0000000112ff7812 */ /* 0x008fe8000788c0ff */
[----:B------:R-:W-:Y:S09]  /*4be0*/  P2R R171, PR, RZ, 0x10 ;  /* 0x00000010ffab7803 */ /* 0x000ff20000000000 */
[----:B------:R-:W-:Y:S02]  /*4bf0*/  @P4 MOV R77, R16 ;  /* 0x00000010004d4202 */ /* 0x000fe40000000f00 */
[----:B------:R-:W-:Y:S01]  /*4c00*/  @P4 LOP3.LUT R75, R17, 0xffff, RZ, 0xc0, !PT ;  /* 0x0000ffff114b4812 */ /* 0x000fe200078ec0ff */
[----:B--2-4-:R-:W-:Y:S06]  /*4c10*/  @!P0 BRA `(.L_x_82) ;  /* 0x0000000000a48947 */ /* 0x014fec0003800000 */
[----:B------:R-:W-:Y:S01]  /*4c20*/  IMAD.HI.U32 R24, R158, R71, RZ ;  /* 0x000000479e187227 */ /* 0x000fe200078e00ff */
[----:B------:R-:W-:Y:S02]  /*4c30*/  ISETP.NE.AND P0, PT, R70, 0x1, PT ;  /* 0x000000014600780c */ /* 0x000fe40003f05270 */
[----:B------:R-:W-:Y:S01]  /*4c40*/  ISETP.NE.AND P2, PT, R72, 0x1, PT ;  /* 0x000000014800780c */ /* 0x000fe20003f45270 */
[-C--:B------:R-:W-:Y:S01]  /*4c50*/  IMAD.HI.U32 R22, R159, R152.reuse, RZ ;  /* 0x000000989f167227 */ /* 0x080fe200078e00ff */
[----:B------:R-:W-:Y:S02]  /*4c60*/  SHF.R.U32.HI R23, RZ, R157, R24 ;  /* 0x0000009dff177219 */ /* 0x000fe40000011618 */
[----:B------:R-:W-:Y:S01]  /*4c70*/  ISETP.NE.AND P3, PT, R74, 0x1, PT ;  /* 0x000000014a00780c */ /* 0x000fe20003f65270 */
[----:B------:R-:W-:Y:S01]  /*4c80*/  IMAD.HI.U32 R28, R75, R71, RZ ;  /* 0x000000474b1c7227 */ /* 0x000fe200078e00ff */
[----:B------:R-:W-:Y:S02]  /*4c90*/  SHF.R.U32.HI R22, RZ, R153, R22 ;  /* 0x00000099ff167219 */ /* 0x000fe40000011616 */
[----:B------:R-:W-:Y:S01]  /*4ca0*/  SEL R3, R158, R23, !P0 ;  /* 0x000000179e037207 */ /* 0x000fe20004000000 */
[----:B------:R-:W-:Y:S01]  /*4cb0*/  IMAD.HI.U32 R26, R77, R152, RZ ;  /* 0x000000984d1a7227 */ /* 0x000fe200078e00ff */
[----:B------:R-:W-:Y:S03]  /*4cc0*/  SEL R7, R159, R22, !P3 ;  /* 0x000000169f077207 */ /* 0x000fe60005800000 */
[-C--:B------:R-:W-:Y:S01]  /*4cd0*/  IMAD.HI.U32 R22, R3, R68.reuse, RZ ;  /* 0x0000004403167227 */ /* 0x080fe200078e00ff */
[----:B------:R-:W-:Y:S03]  /*4ce0*/  SHF.R.U32.HI R26, RZ, R153, R26 ;  /* 0x00000099ff1a7219 */ /* 0x000fe6000001161a */
[----:B------:R-:W-:Y:S01]  /*4cf0*/  IMAD.HI.U32 R24, R7, R68, RZ ;  /* 0x0000004407187227 */ /* 0x000fe200078e00ff */
[----:B------:R-:W-:Y:S02]  /*4d00*/  @P2 SHF.R.U32.HI R3, RZ, R69, R22 ;  /* 0x00000045ff032219 */ /* 0x000fe40000011616 */
[----:B------:R-:W-:Y:S02]  /*4d10*/  SHF.R.U32.HI R22, RZ, R157, R28 ;  /* 0x0000009dff167219 */ /* 0x000fe4000001161c */
[----:B------:R-:W-:Y:S01]  /*4d20*/  @P2 SHF.R.U32.HI R7, RZ, R69, R24 ;  /* 0x00000045ff072219 */ /* 0x000fe20000011618 */
[C---:B------:R-:W-:Y:S01]  /*4d30*/  IMAD R2, R72.reuse, R3, RZ ;  /* 0x0000000348027224 */ /* 0x040fe200078e02ff */
[----:B------:R-:W-:Y:S02]  /*4d40*/  SEL R5, R75, R22, !P0 ;  /* 0x000000164b057207 */ /* 0x000fe40004000000 */
[----:B------:R-:W-:Y:S01]  /*4d50*/  SEL R3, R77, R26, !P3 ;  /* 0x0000001a4d037207 */ /* 0x000fe20005800000 */
[----:B------:R-:W-:Y:S01]  /*4d60*/  IMAD R4, R72, R7, RZ ;  /* 0x0000000748047224 */ /* 0x000fe200078e02ff */
[C---:B------:R-:W-:Y:S01]  /*4d70*/  ISETP.GE.AND P0, PT, R5.reuse, R2, PT ;  /* 0x000000020500720c */ /* 0x040fe20003f06270 */
[----:B------:R-:W-:Y:S03]  /*4d80*/  IMAD.HI.U32 R6, R5, R68, RZ ;  /* 0x0000004405067227 */ /* 0x000fe600078e00ff */
[----:B------:R-:W-:Y:S01]  /*4d90*/  ISETP.GE.OR P0, PT, R3, R4, P0 ;  /* 0x000000040300720c */ /* 0x000fe20000706670 */
[----:B------:R-:W-:Y:S01]  /*4da0*/  IMAD.MOV R4, RZ, RZ, -R3 ;  /* 0x000000ffff047224 */ /* 0x000fe200078e0a03 */
[-C--:B------:R-:W-:Y:S03]  /*4db0*/  SHF.R.U32.HI R6, RZ, R69.reuse, R6 ;  /* 0x00000045ff067219 */ /* 0x080fe60000011606 */
[----:B------:R-:W-:Y:S01]  /*4dc0*/  IMAD R77, R74, R4, R77 ;  /* 0x000000044a4d7224 */ /* 0x000fe200078e024d */
[----:B------:R-:W-:Y:S05]  /*4dd0*/  SEL R15, R5, R6, !P2 ;  /* 0x00000006050f7207 */ /* 0x000fea0005000000 */
[----:B------:R-:W-:Y:S02]  /*4de0*/  IMAD.MOV R6, RZ, RZ, -R15 ;  /* 0x000000ffff067224 */ /* 0x000fe400078e0a0f */
[C---:B------:R-:W-:Y:S04]  /*4df0*/  @!P0 IMAD.HI.U32 R2, R3.reuse, R68, RZ ;  /* 0x0000004403028227 */ /* 0x040fe800078e00ff */
[----:B------:R-:W-:Y:S01]  /*4e00*/  IMAD R6, R72, R6, R5 ;  /* 0x0000000648067224 */ /* 0x000fe200078e0205 */
[----:B------:R-:W-:Y:S04]  /*4e10*/  @!P0 SHF.R.U32.HI R2, RZ, R69, R2 ;  /* 0x00000045ff028219 */ /* 0x000fe80000011602 */
[----:B------:R-:W-:Y:S02]  /*4e20*/  @!P0 SEL R0, R3, R2, !P2 ;  /* 0x0000000203008207 */ /* 0x000fe40005000000 */
[----:B------:R-:W-:Y:S02]  /*4e30*/  IADD3 R2, PT, PT, -R5, RZ, RZ ;  /* 0x000000ff05027210 */ /* 0x000fe40007ffe1ff */
[----:B------:R-:W-:Y:S01]  /*4e40*/  @!P0 IADD3 R8, PT, PT, R15, -R0, RZ ;  /* 0x800000000f088210 */ /* 0x000fe20007ffe0ff */
[----:B------:R-:W-:Y:S02]  /*4e50*/  @!P0 IMAD R0, R7, R6, R0 ;  /* 0x0000000607008224 */ /* 0x000fe400078e0200 */
[----:B------:R-:W-:Y:S02]  /*4e60*/  IMAD R75, R70, R2, R75 ;  /* 0x00000002464b7224 */ /* 0x000fe400078e024b */
[----:B------:R-:W-:Y:S02]  /*4e70*/  @!P0 IMAD R5, R8, R72, R3 ;  /* 0x0000004808058224 */ /* 0x000fe400078e0203 */
[----:B------:R-:W-:Y:S04]  /*4e80*/  @!P0 IMAD.MOV.U32 R3, RZ, RZ, R0 ;  /* 0x000000ffff038224 */ /* 0x000fe800078e0000 */
[----:B------:R-:W-:Y:S02]  /*4e90*/  IMAD R77, R3, R74, R77 ;  /* 0x0000004a034d7224 */ /* 0x000fe400078e024d */
[----:B------:R-:W-:Y:S07]  /*4ea0*/  IMAD R75, R5, R70, R75 ;  /* 0x00000046054b7224 */ /* 0x000fee00078e024b */
.L_x_82:
[----:B-1----:R-:W-:Y:S01]  /*4eb0*/  @!P1 ISETP.NE.AND P0, PT, R10, 0x1, PT ;  /* 0x000000010a00980c */ /* 0x002fe20003f05270 */
[----:B------:R-:W-:Y:S01]  /*4ec0*/  @!P1 IMAD.HI.U32 R3, R75, R11, RZ ;  /* 0x0000000b4b039227 */ /* 0x000fe200078e00ff */
[----:B------:R-:W-:Y:S01]  /*4ed0*/  R2UR UR42, R21 ;  /* 0x00000000152a72ca */ /* 0x000fe200000e0000 */
[----:B------:R-:W-:Y:S01]  /*4ee0*/  BSSY.RECONVERGENT B6, `(.L_x_83) ;  /* 0x0000031000067945 */ /* 0x000fe20003800200 */
[----:B------:R-:W-:Y:S01]  /*4ef0*/  R2UR UR41, R20 ;  /* 0x00000000142972ca */ /* 0x000fe200000e0000 */
[----:B------:R-:W-:Y:S01]  /*4f00*/  @!P1 IMAD.HI.U32 R0, R77, R12, RZ ;  /* 0x0000000c4d009227 */ /* 0x000fe200078e00ff */
[----:B------:R-:W-:Y:S02]  /*4f10*/  @!P1 SHF.R.U32.HI R2, RZ, R14, R3 ;  /* 0x0000000eff029219 */ /* 0x000fe40000011603 */
[----:B------:R-:W-:Y:S01]  /*4f20*/  @!P1 ISETP.NE.AND P2, PT, R9, 0x1, PT ;  /* 0x000000010900980c */ /* 0x000fe20003f45270 */
[----:B------:R-:W-:Y:S01]  /*4f30*/  VIADD R173, R173, 0x1 ;  /* 0x00000001adad7836 */ /* 0x000fe20000000000 */
[----:B------:R-:W-:Y:S02]  /*4f40*/  @!P1 SEL R2, R75, R2, !P0 ;  /* 0x000000024b029207 */ /* 0x000fe40004000000 */
[----:B------:R-:W-:Y:S02]  /*4f50*/  @!P1 SHF.R.U32.HI R0, RZ, R13, R0 ;  /* 0x0000000dff009219 */ /* 0x000fe40000011600 */
[----:B------:R-:W-:Y:S01]  /*4f60*/  LOP3.LUT P0, RZ, R163, 0x3f0, RZ, 0xc0, !PT ;  /* 0x000003f0a3ff7812 */ /* 0x000fe2000780c0ff */
[----:B------:R-:W-:Y:S01]  /*4f70*/  USHF.L.U32 UR42, UR42, 0x7, URZ ;  /* 0x000000072a2a7899 */ /* 0x000fe200080006ff */
[----:B------:R-:W-:Y:S01]  /*4f80*/  @!P1 SEL R3, R77, R0, !P2 ;  /* 0x000000004d039207 */ /* 0x000fe20005000000 */
[----:B------:R-:W-:Y:S01]  /*4f90*/  USHF.L.U32 UR41, UR41, 0x8, URZ ;  /* 0x0000000829297899 */ /* 0x000fe200080006ff */
[----:B------:R-:W-:Y:S03]  /*4fa0*/  @P4 SHF.R.U32.HI R164, RZ, 0x10, R17 ;  /* 0x00000010ffa44819 */ /* 0x000fe60000011611 */
[----:B------:R-:W-:Y:S02]  /*4fb0*/  @!P1 IMAD.IADD R0, R2, 0x1, -R3 ;  /* 0x0000000102009824 */ /* 0x000fe400078e0a03 */
[----:B------:R-:W-:Y:S02]  /*4fc0*/  @!P1 IMAD.IADD R2, R3, 0x1, -R2 ;  /* 0x0000000103029824 */ /* 0x000fe400078e0a02 */
[----:B------:R-:W-:Y:S02]  /*4fd0*/  @!P1 IMAD R77, R0, R9, R77 ;  /* 0x00000009004d9224 */ /* 0x000fe400078e024d */
[----:B------:R-:W-:Y:S01]  /*4fe0*/  @!P1 IMAD R75, R2, R10, R75 ;  /* 0x0000000a024b9224 */ /* 0x000fe200078e024b */
[----:B------:R-:W-:Y:S06]  /*4ff0*/  @!P0 BRA `(.L_x_84) ;  /* 0x00000000007c8947 */ /* 0x000fec0003800000 */
[----:B------:R-:W1:Y:S01]  /*5000*/  LDCU.64 UR8, c[0x4][0x80] ;  /* 0x01001000ff0877ac */ /* 0x000e620008000a00 */
[----:B------:R-:W-:Y:S01]  /*5010*/  MOV R2, 0x0 ;  /* 0x0000000000027802 */ /* 0x000fe20000000f00 */
[----:B------:R-:W-:Y:S02]  /*5020*/  HFMA2 R12, -RZ, RZ, 0, 5.9604644775390625e-08 ;  /* 0x00000001ff0c7431 */ /* 0x000fe400000001ff */
[----:B------:R-:W-:Y:S01]  /*5030*/  IMAD.MOV.U32 R8, RZ, RZ, 0x70 ;  /* 0x00000070ff087424 */ /* 0x000fe200078e00ff */
[----:B------:R2:W3:Y:S01]  /*5040*/  LDC.64 R14, c[0x4][R2] ;  /* 0x01000000020e7b82 */ /* 0x0004e20000000a00 */
[----:B------:R-:W4:Y:S01]  /*5050*/  LDCU.64 UR6, c[0x4][0x88] ;  /* 0x01001100ff0677ac */ /* 0x000f220008000a00 */
[----:B------:R-:W-:Y:S01]  /*5060*/  IMAD.MOV.U32 R13, RZ, RZ, RZ ;  /* 0x000000ffff0d7224 */ /* 0x000fe200078e00ff */
[----:B------:R-:W2:Y:S01]  /*5070*/  LDCU.64 UR4, c[0x4][0x8] ;  /* 0x01000100ff0477ac */ /* 0x000ea20008000a00 */
[----:B-1----:R-:W-:Y:S01]  /*5080*/  MOV R5, UR9 ;  /* 0x0000000900057c02 */ /* 0x002fe20008000f00 */
[----:B------:R-:W-:Y:S01]  /*5090*/  IMAD.U32 R4, RZ, RZ, UR8 ;  /* 0x00000008ff047e24 */ /* 0x000fe2000f8e00ff */
[----:B----4-:R-:W-:Y:S01]  /*50a0*/  MOV R7, UR7 ;  /* 0x0000000700077c02 */ /* 0x010fe20008000f00 */
[----:B------:R-:W-:Y:S01]  /*50b0*/  IMAD.U32 R6, RZ, RZ, UR6 ;  /* 0x00000006ff067e24 */ /* 0x000fe2000f8e00ff */
[----:B--2---:R-:W-:Y:S01]  /*50c0*/  MOV R11, UR5 ;  /* 0x00000005000b7c02 */ /* 0x004fe20008000f00 */
[----:B------:R-:W-:Y:S02]  /*50d0*/  IMAD.U32 R10, RZ, RZ, UR4 ;  /* 0x00000004ff0a7e24 */ /* 0x000fe4000f8e00ff */
[----:B------:R-:W-:Y:S07]  /*50e0*/  LEPC R20, `(.L_x_85) ;  /* 0x000000001014794e */ /* 0x000fee0000000000 */
[----:B---3-5:R-:W-:Y:S05]  /*50f0*/  CALL.ABS.NOINC R14 ;  /* 0x000000000e007343 */ /* 0x028fea0003c00000 */
.L_x_85:
[----:B------:R-:W1:Y:S01]  /*5100*/  LDCU.64 UR8, c[0x4][0x80] ;  /* 0x01001000ff0877ac */ /* 0x000e620008000a00 */
[----:B------:R-:W2:Y:S01]  /*5110*/  LDC.64 R2, c[0x4][R2] ;  /* 0x0100000002027b82 */ /* 0x000ea20000000a00 */
[----:B------:R-:W-:Y:S02]  /*5120*/  HFMA2 R12, -RZ, RZ, 0, 5.9604644775390625e-08 ;  /* 0x00000001ff0c7431 */ /* 0x000fe400000001ff */
[----:B------:R-:W-:Y:S02]  /*5130*/  IMAD.MOV.U32 R8, RZ, RZ, 0x70 ;  /* 0x00000070ff087424 */ /* 0x000fe400078e00ff */
[----:B------:R-:W-:Y:S01]  /*5140*/  IMAD.MOV.U32 R13, RZ, RZ, RZ ;  /* 0x000000ffff0d7224 */ /* 0x000fe200078e00ff */
[----:B------:R-:W3:Y:S01]  /*5150*/  LDCU.64 UR6, c[0x4][0x88] ;  /* 0x01001100ff0677ac */ /* 0x000ee20008000a00 */
[----:B------:R-:W4:Y:S01]  /*5160*/  LDCU.64 UR4, c[0x4][0x8] ;  /* 0x01000100ff0477ac */ /* 0x000f220008000a00 */
[----:B-1----:R-:W-:Y:S02]  /*5170*/  MOV R4, UR8 ;  /* 0x0000000800047c02 */ /* 0x002fe40008000f00 */
[----:B------:R-:W-:Y:S02]  /*5180*/  MOV R5, UR9 ;  /* 0x0000000900057c02 */ /* 0x000fe40008000f00 */
[----:B---3--:R-:W-:Y:S01]  /*5190*/  MOV R7, UR7 ;  /* 0x0000000700077c02 */ /* 0x008fe20008000f00 */
[----:B------:R-:W-:Y:S01]  /*51a0*/  IMAD.U32 R6, RZ, RZ, UR6 ;  /* 0x00000006ff067e24 */ /* 0x000fe2000f8e00ff */
[----:B----4-:R-:W-:Y:S01]  /*51b0*/  MOV R11, UR5 ;  /* 0x00000005000b7c02 */ /* 0x010fe20008000f00 */
[----:B------:R-:W-:Y:S02]  /*51c0*/  IMAD.U32 R10, RZ, RZ, UR4 ;  /* 0x00000004ff0a7e24 */ /* 0x000fe4000f8e00ff */
[----:B------:R-:W-:Y:S07]  /*51d0*/  LEPC R20, `(.L_x_84) ;  /* 0x000000001014794e */ /* 0x000fee0000000000 */
[----:B--2---:R-:W-:Y:S05]  /*51e0*/  CALL.ABS.NOINC R2 ;  /* 0x0000000002007343 */ /* 0x004fea0003c00000 */
.L_x_84:
[----:B------:R-:W-:Y:S05]  /*51f0*/  BSYNC.RECONVERGENT B6 ;  /* 0x0000000000067941 */ /* 0x000fea0003800200 */
.L_x_83:
[----:B------:R-:W-:Y:S01]  /*5200*/  ISETP.NE.U32.AND P4, PT, R150, RZ, PT ;  /* 0x000000ff9600720c */ /* 0x000fe20003f85070 */
[----:B------:R-:W-:Y:S01]  /*5210*/  UISETP.NE.AND UP2, UPT, UR50, URZ, UPT ;  /* 0x000000ff3200728c */ /* 0x000fe2000bf45270 */
[----:B------:R-:W-:Y:S01]  /*5220*/  ISETP.NE.U32.AND P2, PT, RZ, UR38, PT ;  /* 0x00000026ff007c0c */ /* 0x000fe2000bf45070 */
[----:B------:R-:W-:Y:S01]  /*5230*/  UISETP.NE.U32.AND UP1, UPT, UR44, URZ, UPT ;  /* 0x000000ff2c00728c */ /* 0x000fe2000bf25070 */
[----:B------:R-:W-:Y:S01]  /*5240*/  ISETP.NE.AND.EX P4, PT, R151, RZ, PT, P4 ;  /* 0x000000ff9700720c */ /* 0x000fe20003f85340 */
[----:B------:R-:W-:Y:S01]  /*5250*/  UPLOP3.LUT UP0, UPT, UPT, UPT, UPT, 0x40, 0x4 ;  /* 0x000000000004789c */ /* 0x000fe20003f0e870 */
[----:B------:R-:W-:Y:S01]  /*5260*/  ISETP.NE.AND.EX P2, PT, RZ, UR39, PT, P2 ;  /* 0x00000027ff007c0c */ /* 0x000fe2000bf45320 */
[----:B------:R-:W-:Y:S01]  /*5270*/  UISETP.NE.AND.EX UP1, UPT, UR45, URZ, UPT, UP1 ;  /* 0x000000ff2d00728c */ /* 0x000fe2000bf25310 */
[----:B------:R-:W-:Y:S04]  /*5280*/  PLOP3.LUT P1, PT, PT, PT, UP2, 0x80, 0x8 ;  /* 0x000000000008781c */ /* 0x000fe80003f2f028 */
[----:B------:R-:W-:Y:S06]  /*5290*/  @UP2 UPLOP3.LUT UP0, UPT, UPT, UPT, UP1, 0x80, 0x8 ;  /* 0x000000000008289c */ /* 0x000fec0003f0f010 */
[----:B------:R-:W-:Y:S01]  /*52a0*/  PLOP3.LUT P0, PT, PT, PT, UP0, 0x80, 0x8 ;  /* 0x000000000008781c */ /* 0x000fe20003f0f008 */
[----:B------:R-:W-:Y:S01]  /*52b0*/  @!UPT UIADD3 URZ, UPT, UPT, URZ, URZ, URZ ;  /* 0x000000fffffff290 */ /* 0x000fe2000fffe0ff */
[----:B------:R-:W-:Y:S11]  /*52c0*/  BRA.U !UP1, `(.L_x_86) ;  /* 0x0000000109387547 */ /* 0x000ff6000b800000 */
[----:B------:R-:W-:Y:S01]  /*52d0*/  UISETP.NE.U32.AND UP0, UPT, UR38, URZ, UPT ;  /* 0x000000ff2600728c */ /* 0x000fe2000bf05070 */
[----:B------:R-:W-:Y:S02]  /*52e0*/  HFMA2 R0, -RZ, RZ, 0, 5.9604644775390625e-08 ;  /* 0x00000001ff007431 */ /* 0x000fe400000001ff */
[----:B------:R-:W-:Y:S01]  /*52f0*/  IMAD.MOV.U32 R155, RZ, RZ, 0x1 ;  /* 0x00000001ff9b7424 */ /* 0x000fe200078e00ff */
[----:B------:R-:W-:Y:S06]  /*5300*/  UISETP.NE.AND.EX UP0, UPT, UR39, URZ, UPT, UP0 ;  /* 0x000000ff2700728c */ /* 0x000fec000bf05300 */
[----:B------:R-:W-:Y:S05]  /*5310*/  PLOP3.LUT P3, PT, PT, PT, UP0, 0x80, 0x8 ;  /* 0x000000000008781c */ /* 0x000fea0003f6f008 */
[----:B------:R-:W1:Y:S01]  /*5320*/  @UP0 LDCU.64 UR6, c[0x0][0x888] ;  /* 0x00011100ff0607ac */ /* 0x000e620008000a00 */
[----:B------:R-:W-:Y:S07]  /*5330*/  @UP0 UIMAD UR4, UR36, UR44, URZ ;  /* 0x0000002c240402a4 */ /* 0x000fee000f8e02ff */
[----:B------:R-:W-:Y:S01]  /*5340*/  @!P3 PRMT R155, R0, 0x7610, R155 ;  /* 0x00007610009bb816 */ /* 0x000fe2000000009b */
[----:B-1----:R-:W-:Y:S03]  /*5350*/  @UP0 UIMAD.WIDE UR6, UR4, 0x4, UR6 ;  /* 0x00000004040608a5 */ /* 0x002fe6000f8e0206 */
[----:B------:R-:W1:Y:S03]  /*5360*/  @!UP0 LDCU UR4, c[0x0][0x880] ;  /* 0x00011000ff0487ac */ /* 0x000e660008000800 */
[----:B------:R-:W-:Y:S01]  /*5370*/  IMAD.U32 R2, RZ, RZ, UR6 ;  /* 0x00000006ff027e24 */ /* 0x000fe2000f8e00ff */
[----:B------:R-:W-:Y:S05]  /*5380*/  MOV R3, UR7 ;  /* 0x0000000700037c02 */ /* 0x000fea0008000f00 */
[----:B-----5:R2:W5:Y:S02]  /*5390*/  @P3 LDG.E R81, desc[UR46][R2.64] ;  /* 0x0000002e02513981 */ /* 0x020564000c1e1900 */
[----:B-12---:R-:W-:Y:S02]  /*53a0*/  @!P3 IMAD.U32 R81, RZ, RZ, UR4 ;  /* 0x00000004ff51be24 */ /* 0x006fe4000f8e00ff */
.L_x_86:
[----:B------:R-:W-:Y:S05]  /*53b0*/  @!P4 BRA `(.L_x_87) ;  /* 0x000000000020c947 */ /* 0x000fea0003800000 */
[----:B------:R-:W-:Y:S04]  /*53c0*/  ISETP.NE.U32.AND P3, PT, R148, RZ, PT ;  /* 0x000000ff9400720c */ /* 0x000fe80003f65070 */
[----:B------:R-:W-:Y:S11]  /*53d0*/  ISETP.NE.AND.EX P3, PT, R149, RZ, PT, P3 ;  /* 0x000000ff9500720c */ /* 0x000ff60003f65330 */
[----:B------:R-:W-:Y:S02]  /*53e0*/  @!UPT UIADD3 URZ, UPT, UPT, URZ, URZ, URZ ;  /* 0x000000fffffff290 */ /* 0x000fe4000fffe0ff */
[----:B------:R-:W1:Y:S01]  /*53f0*/  @P3 LDC.64 R2, c[0x0][0x8a8] ;  /* 0x00022a00ff023b82 */ /* 0x000e620000000a00 */
[----:B------:R-:W-:Y:S04]  /*5400*/  @P3 IMAD R0, R150, UR36, RZ ;  /* 0x0000002496003c24 */ /* 0x000fe8000f8e02ff */
[----:B-1----:R-:W-:Y:S05]  /*5410*/  @P3 IMAD.WIDE R2, R0, 0x4, R2 ;  /* 0x0000000400023825 */ /* 0x002fea00078e0202 */
[----:B-----5:R1:W5:Y:S02]  /*5420*/  @P3 LDG.E R78, desc[UR46][R2.64] ;  /* 0x0000002e024e3981 */ /* 0x020364000c1e1900 */
[----:B-1----:R-:W2:Y:S02]  /*5430*/  @!P3 LDC R78, c[0x0][0x8a0] ;  /* 0x00022800ff4ebb82 */ /* 0x002ea40000000800 */
.L_x_87:
[----:B-----5:R-:W-:Y:S01]  /*5440*/  FSETP.NEU.AND P3, PT, R81, RZ, PT ;  /* 0x000000ff5100720b */ /* 0x020fe20003f6d000 */
[----:B------:R-:W-:Y:S01]  /*5450*/  IMAD.SHL.U32 R178, R160, 0x2, RZ ;  /* 0x00000002a0b27824 */ /* 0x000fe200078e00ff */
[----:B------:R-:W-:Y:S01]  /*5460*/  SEL R3, RZ, 0xffffffff, P2 ;  /* 0xffffffffff037807 */ /* 0x000fe20001000000 */
[----:B------:R-:W-:Y:S01]  /*5470*/  IMAD.SHL.U32 R100, R168, 0x10, RZ ;  /* 0x00000010a8647824 */ /* 0x000fe200078e00ff */
[----:B------:R-:W-:Y:S01]  /*5480*/  @P1 LOP3.LUT P2, RZ, R155, 0xff, RZ, 0xc0, !PT ;  /* 0x000000ff9bff1812 */ /* 0x000fe2000784c0ff */
[----:B------:R-:W-:Y:S01]  /*5490*/  VIADD R179, R178, UR48 ;  /* 0x00000030b2b37c36 */ /* 0x000fe20008000000 */
[----:B------:R-:W-:Y:S01]  /*54a0*/  @P1 SEL R2, RZ, 0xffffffff, P3 ;  /* 0xffffffffff021807 */ /* 0x000fe20001800000 */
[----:B------:R-:W-:Y:S01]  /*54b0*/  IMAD.SHL.U32 R102, R169, 0x10, RZ ;  /* 0x00000010a9667824 */ /* 0x000fe200078e00ff */
[----:B------:R-:W-:Y:S01]  /*54c0*/  LOP3.LUT R167, R167, 0x1, RZ, 0x3c, !PT ;  /* 0x00000001a7a77812 */ /* 0x000fe200078e3cff */
[----:B------:R-:W-:Y:S01]  /*54d0*/  IMAD.IADD R175, R179, 0x1, R100 ;  /* 0x00000001b3af7824 */ /* 0x000fe200078e0264 */
[----:B------:R-:W-:Y:S01]  /*54e0*/  @P0 SEL R2, R3, R2, !P2 ;  /* 0x0000000203020207 */ /* 0x000fe20005000000 */
[----:B------:R-:W-:Y:S01]  /*54f0*/  BSSY B1, `(.L_x_88) ;  /* 0x000004f000017945 */ /* 0x000fe20003800000 */
[----:B------:R-:W-:Y:S01]  /*5500*/  LEA R87, R76, UR48, 0x3 ;  /* 0x000000304c577c11 */ /* 0x000fe2000f8e18ff */
[----:B------:R-:W-:Y:S01]  /*5510*/  IMAD.MOV.U32 R103, RZ, RZ, 0x1 ;  /* 0x00000001ff677424 */ /* 0x000fe200078e00ff */
[----:B------:R-:W-:Y:S01]  /*5520*/  @P1 LOP3.LUT R2, R2, 0x1, RZ, 0xc0, !PT ;  /* 0x0000000102021812 */ /* 0x000fe200078ec0ff */
[----:B------:R-:W-:Y:S01]  /*5530*/  IMAD R80, R76, 0x100, R79 ;  /* 0x000001004c507824 */ /* 0x000fe200078e024f */
[----:B------:R-:W-:Y:S01]  /*5540*/  SHF.L.U32 R0, R166, 0x1f, RZ ;  /* 0x0000001fa6007819 */ /* 0x000fe200000006ff */
[----:B------:R-:W-:Y:S01]  /*5550*/  IMAD.MOV.U32 R101, RZ, RZ, RZ ;  /* 0x000000ffff657224 */ /* 0x000fe200078e00ff */
[----:B------:R-:W-:Y:S02]  /*5560*/  ISETP.NE.U32.OR P5, PT, R2, 0x1, !P1 ;  /* 0x000000010200780c */ /* 0x000fe40004fa5470 */
[----:B------:R-:W-:Y:S02]  /*5570*/  CS2R R146, SRZ ;  /* 0x0000000000927805 */ /* 0x000fe4000001ff00 */
[----:B------:R-:W-:Y:S02]  /*5580*/  PLOP3.LUT P2, PT, PT, PT, UP1, 0x80, 0x8 ;  /* 0x000000000008781c */ /* 0x000fe40003f4f018 */
[----:B------:R-:W-:Y:S02]  /*5590*/  CS2R R144, SRZ ;  /* 0x0000000000907805 */ /* 0x000fe4000001ff00 */
[----:B------:R-:W-:Y:S02]  /*55a0*/  SEL R2, RZ, 0xffffffff, P3 ;  /* 0xffffffffff027807 */ /* 0x000fe40001800000 */
[----:B------:R-:W-:Y:S02]  /*55b0*/  CS2R R138, SRZ ;  /* 0x00000000008a7805 */ /* 0x000fe4000001ff00 */
[----:B------:R-:W-:Y:S02]  /*55c0*/  LOP3.LUT P3, R172, R155, 0xff, RZ, 0xc0, !PT ;  /* 0x000000ff9bac7812 */ /* 0x000fe4000786c0ff */
[----:B------:R-:W-:Y:S02]  /*55d0*/  CS2R R136, SRZ ;  /* 0x0000000000887805 */ /* 0x000fe4000001ff00 */
[----:B------:R-:W-:Y:S02]  /*55e0*/  P2R R176, PR, RZ, 0x20 ;  /* 0x00000020ffb07803 */ /* 0x000fe40000000000 */
[----:B------:R-:W-:Y:S02]  /*55f0*/  CS2R R130, SRZ ;  /* 0x0000000000827805 */ /* 0x000fe4000001ff00 */
[----:B------:R-:W-:Y:S02]  /*5600*/  CS2R R128, SRZ ;  /* 0x0000000000807805 */ /* 0x000fe4000001ff00 */
[----:B------:R-:W-:Y:S02]  /*5610*/  CS2R R122, SRZ ;  /* 0x00000000007a7805 */ /* 0x000fe4000001ff00 */
[----:B------:R-:W-:Y:S02]  /*5620*/  CS2R R120, SRZ ;  /* 0x0000000000787805 */ /* 0x000fe4000001ff00 */
[----:B------:R-:W-:Y:S02]  /*5630*/  @P5 SHF.L.U32 R4, R167, 0x1f, RZ ;  /* 0x0000001fa7045819 */ /* 0x000fe400000006ff */
[----:B------:R-:W-:Y:S02]  /*5640*/  CS2R R114, SRZ ;  /* 0x0000000000727805 */ /* 0x000fe4000001ff00 */
[----:B------:R-:W-:Y:S02]  /*5650*/  @P2 SEL R2, R3, R2, !P3 ;  /* 0x0000000203022207 */ /* 0x000fe40005800000 */
[----:B------:R-:W-:Y:S01]  /*5660*/  CS2R R112, SRZ ;  /* 0x0000000000707805 */ /* 0x000fe2000001ff00 */
[----:B------:R-:W1:Y:S01]  /*5670*/  @P5 SYNCS.PHASECHK.TRANS64.TRYWAIT P1, [UR48+0x40], R4 ;  /* 0x00004004ff0055a7 */ /* 0x000e620008021130 */
[----:B------:R-:W-:Y:S02]  /*5680*/  CS2R R106, SRZ ;  /* 0x00000000006a7805 */ /* 0x000fe4000001ff00 */
[----:B------:R-:W-:Y:S02]  /*5690*/  LOP3.LUT R2, R2, 0x1, RZ, 0xc0, !PT ;  /* 0x0000000102027812 */ /* 0x000fe400078ec0ff */
[----:B------:R-:W-:Y:S02]  /*56a0*/  CS2R R104, SRZ ;  /* 0x0000000000687805 */ /* 0x000fe4000001ff00 */
[----:B------:R-:W-:Y:S02]  /*56b0*/  CS2R R98, SRZ ;  /* 0x0000000000627805 */ /* 0x000fe4000001ff00 */
[----:B------:R-:W-:Y:S02]  /*56c0*/  CS2R R96, SRZ ;  /* 0x0000000000607805 */ /* 0x000fe4000001ff00 */
[----:B------:R-:W-:Y:S02]  /*56d0*/  ISETP.NE.U32.AND P4, PT, R2, 0x1, PT ;  /* 0x000000010200780c */ /* 0x000fe40003f85070 */
[----:B------:R-:W-:Y:S02]  /*56e0*/  CS2R R90, SRZ ;  /* 0x00000000005a7805 */ /* 0x000fe4000001ff00 */
[----:B------:R-:W-:Y:S01]  /*56f0*/  CS2R R88, SRZ ;  /* 0x0000000000587805 */ /* 0x000fe2000001ff00 */
[----:B------:R-:W-:Y:S01]  /*5700*/  IMAD.IADD R177, R179, 0x1, R102 ;  /* 0x00000001b3b17824 */ /* 0x000fe200078e0266 */
[----:B------:R-:W-:Y:S01]  /*5710*/  P2R R108, PR, RZ, 0x10 ;  /* 0x00000010ff6c7803 */ /* 0x000fe20000000000 */
[----:B------:R-:W-:Y:S01]  /*5720*/  IMAD.IADD R174, R102, 0x1, R175 ;  /* 0x0000000166ae7824 */ /* 0x000fe200078e02af */
[----:B------:R3:W4:Y:S01]  /*5730*/  SYNCS.PHASECHK.TRANS64.TRYWAIT P0, [R87+URZ+0xb0], R0 ;  /* 0x0000b000570075a7 */ /* 0x00072200080011ff */
[----:B-1----:R-:W-:Y:S01]  /*5740*/  @P5 SEL R103, RZ, 0x1, !P1 ;  /* 0x00000001ff675807 */ /* 0x002fe20004800000 */
[----:B---3--:R-:W-:Y:S06]  /*5750*/  @!P5 BRA `(.L_x_89) ;  /* 0x0000000000a0d947 */ /* 0x008fec0003800000 */
[----:B------:R-:W-:Y:S01]  /*5760*/  @P4 IMAD.MOV.U32 R2, RZ, RZ, -0x10 ;  /* 0xfffffff0ff024424 */ /* 0x000fe200078e00ff */
[----:B------:R-:W-:Y:S01]  /*5770*/  ISETP.NE.AND P1, PT, R103, RZ, PT ;  /* 0x000000ff6700720c */ /* 0x000fe20003f25270 */
[----:B------:R-:W-:Y:S01]  /*5780*/  BSSY B0, `(.L_x_90) ;  /* 0x0000010000007945 */ /* 0x000fe20003800000 */
[----:B------:R-:W-:Y:S02]  /*5790*/  ISETP.NE.U32.AND P5, PT, R161, 0x1, PT ;  /* 0x00000001a100780c */ /* 0x000fe40003fa5070 */
[----:B------:R-:W-:Y:S02]  /*57a0*/  CS2R R98, SRZ ;  /* 0x0000000000627805 */ /* 0x000fe4000001ff00 */
[----:B------:R-:W-:Y:S02]  /*57b0*/  CS2R R96, SRZ ;  /* 0x0000000000607805 */ /* 0x000fe4000001ff00 */
[----:B------:R-:W-:Y:S02]  /*57c0*/  CS2R R114, SRZ ;  /* 0x0000000000727805 */ /* 0x000fe4000001ff00 */
[----:B------:R-:W-:Y:S02]  /*57d0*/  @P4 SEL R2, R2, 0x10, !P5 ;  /* 0x0000001002024807 */ /* 0x000fe40006800000 */
[----:B------:R-:W-:Y:S02]  /*57e0*/  CS2R R112, SRZ ;  /* 0x0000000000707805 */ /* 0x000fe4000001ff00 */
[----:B------:R-:W-:Y:S02]  /*57f0*/  CS2R R130, SRZ ;  /* 0x0000000000827805 */ /* 0x000fe4000001ff00 */
[----:B------:R-:W-:Y:S01]  /*5800*/  CS2R R128, SRZ ;  /* 0x0000000000807805 */ /* 0x000fe2000001ff00 */
[----:B------:R-:W-:Y:S02]  /*5810*/  @P4 IMAD.IADD R7, R179, 0x1, R2 ;  /* 0x00000001b3074824 */ /* 0x000fe400078e0202 */
[C---:B------:R-:W-:Y:S02]  /*5820*/  @P4 IMAD.IADD R6, R2.reuse, 0x1, R177 ;  /* 0x0000000102064824 */ /* 0x040fe400078e02b1 */
[----:B------:R-:W-:Y:S01]  /*5830*/  @P4 IMAD.IADD R5, R2, 0x1, R175 ;  /* 0x0000000102054824 */ /* 0x000fe200078e02af */
[----:B------:R-:W-:Y:S06]  /*5840*/  @P1 BRA `(.L_x_91) ;  /* 0x00000000000c1947 */ /* 0x000fec0003800000 */
[----:B------:R-:W-:Y:S04]  /*5850*/  SHF.L.U32 R4, R167, 0x1f, RZ ;  /* 0x0000001fa7047819 */ /* 0x000fe800000006ff */
[----:B------:R-:W1:Y:S02]  /*5860*/  SYNCS.PHASECHK.TRANS64.TRYWAIT P1, [UR48+0x40], R4 ;  /* 0x00004004ff0075a7 */ /* 0x000e640008021130 */
[----:B-1----:R-:W-:Y:S05]  /*5870*/  @!P1 BRA `(.L_x_92) ;  /* 0x0000005c00309947 */ /* 0x002fea0003800000 */
.L_x_91:
[----:B------:R-:W-:Y:S05]  /*5880*/  BSYNC B0 ;  /* 0x0000000000007941 */ /* 0x000fea0003800000 */
.L_x_90:
[----:B------:R-:W-:Y:S01]  /*5890*/  ISETP.NE.AND P1, PT, R108, RZ, PT ;  /* 0x000000ff6c00720c */ /* 0x000fe20003f25270 */
[----:B------:R-:W-:Y:S01]  /*58a0*/  IMAD.MOV.U32 R147, RZ, RZ, RZ ;  /* 0x000000ffff937224 */ /* 0x000fe200078e00ff */
[----:B------:R-:W-:Y:S02]  /*58b0*/  CS2R R144, SRZ ;  /* 0x0000000000907805 */ /* 0x000fe4000001ff00 */
[----:B------:R-:W-:Y:S02]  /*58c0*/  CS2R R90, SRZ ;  /* 0x00000000005a7805 */ /* 0x000fe4000001ff00 */
[----:B------:R-:W-:Y:S02]  /*58d0*/  CS2R R88, SRZ ;  /* 0x0000000000587805 */ /* 0x000fe4000001ff00 */
[----:B------:R-:W-:Y:S02]  /*58e0*/  CS2R R106, SRZ ;  /* 0x00000000006a7805 */ /* 0x000fe4000001ff00 */
[----:B------:R-:W-:Y:S02]  /*58f0*/  CS2R R104, SRZ ;  /* 0x0000000000687805 */ /* 0x000fe4000001ff00 */
[----:B------:R-:W-:Y:S02]  /*5900*/  CS2R R122, SRZ ;  /* 0x00000000007a7805 */ /* 0x000fe4000001ff00 */
[----:B------:R-:W-:Y:S02]  /*5910*/  CS2R R120, SRZ ;  /* 0x0000000000787805 */ /* 0x000fe4000001ff00 */
[----:B------:R-:W-:Y:S02]  /*5920*/  CS2R R138, SRZ ;  /* 0x00000000008a7805 */ /* 0x000fe4000001ff00 */
[----:B------:R-:W-:Y:S01]  /*5930*/  CS2R R136, SRZ ;  /* 0x0000000000887805 */ /* 0x000fe2000001ff00 */
[----:B------:R-:W-:Y:S01]  /*5940*/  IMAD.MOV.U32 R101, RZ, RZ, 0x1 ;  /* 0x00000001ff657424 */ /* 0x000fe200078e00ff */
[----:B------:R3:W1:Y:S01]  /*5950*/  @P1 LDS.128 R96, [R7+0x400] ;  /* 0x0004000007601984 */ /* 0x0006620000000c00 */
[----:B------:R-:W-:Y:S03]  /*5960*/  @P1 IMAD.IADD R2, R2, 0x1, R174 ;  /* 0x0000000102021824 */ /* 0x000fe600078e02ae */
[----:B------:R3:W1:Y:S04]  /*5970*/  @P1 LDS.128 R112, [R6+0x400] ;  /* 0x0004000006701984 */ /* 0x0006680000000c00 */
[----:B------:R3:W1:Y:S04]  /*5980*/  @P1 LDS.128 R128, [R5+0x400] ;  /* 0x0004000005801984 */ /* 0x0006680000000c00 */
[----:B------:R3:W1:Y:S04]  /*5990*/  @P1 LDS.128 R144, [R2+0x400] ;  /* 0x0004000002901984 */ /* 0x0006680000000c00 */
[----:B------:R3:W1:Y:S04]  /*59a0*/  @P1 LDS.128 R88, [R178+UR48+0x400] ;  /* 0x00040030b2581984 */ /* 0x0006680008000c00 */
[----:B------:R3:W1:Y:S04]  /*59b0*/  @P1 LDS.128 R104, [R177+0x400] ;  /* 0x00040000b1681984 */ /* 0x0006680000000c00 */
[----:B------:R3:W1:Y:S04]  /*59c0*/  @P1 LDS.128 R120, [R175+0x400] ;  /* 0x00040000af781984 */ /* 0x0006680000000c00 */
[----:B------:R3:W1:Y:S02]  /*59d0*/  @P1 LDS.128 R136, [R174+0x400] ;  /* 0x00040000ae881984 */ /* 0x0006640000000c00 */
.L_x_89:
[----:B------:R-:W-:Y:S05]  /*59e0*/  BSYNC B1 ;  /* 0x0000000000017941 */ /* 0x000fea0003800000 */
.L_x_88:
[----:B-1----:R-:W-:Y:S04]  /*59f0*/  SHF.R.U32.HI R3, RZ, 0x15, R80 ;  /* 0x00000015ff037819 */ /* 0x002fe80000011650 */
[----:B------:R-:W-:Y:S01]  /*5a00*/  LOP3.LUT P1, RZ, R3, 0x3, R162, 0x48, !PT ;  /* 0x0000000303ff7812 */ /* 0x000fe200078248a2 */
[----:B------:R-:W-:Y:S01]  /*5a10*/  @!UPT UIADD3 URZ, UPT, UPT, URZ, URZ, URZ ;  /* 0x000000fffffff290 */ /* 0x000fe2000fffe0ff */
[----:B----4-:R-:W-:Y:S11]  /*5a20*/  @P0 BRA `(.L_x_93) ;  /* 0x0000000000080947 */ /* 0x010ff60003800000 */
[----:B------:R-:W1:Y:S02]  /*5a30*/  SYNCS.PHASECHK.TRANS64.TRYWAIT P0, [R87+URZ+0xb0], R0 ;  /* 0x0000b000570075a7 */ /* 0x000e6400080011ff */
[----:B-1----:R-:W-:Y:S05]  /*5a40*/  @!P0 BRA `(.L_x_94) ;  /* 0x0000005800d48947 */ /* 0x002fea0003800000 */
.L_x_93:
[----:B------:R-:W-:Y:S05]  /*5a50*/  @!P1 BRA `(.L_x_95) ;  /* 0x0000000000409947 */ /* 0x000fea0003800000 */
[----:B------:R-:W4:Y:S01]  /*5a60*/  LDCU.64 UR8, c[0x4][0x70] ;  /* 0x01000e00ff0877ac */ /* 0x000f220008000a00 */
[----:B------:R-:W-:Y:S01]  /*5a70*/  MOV R3, 0x0 ;  /* 0x0000000000037802 */ /* 0x000fe20000000f00 */
[----:B------:R-:W-:Y:S02]  /*5a80*/  HFMA2 R12, -RZ, RZ, 0, 5.9604644775390625e-08 ;  /* 0x00000001ff0c7431 */ /* 0x000fe400000001ff */
[----:B------:R-:W-:Y:S02]  /*5a90*/  IMAD.MOV.U32 R8, RZ, RZ, 0x192 ;  /* 0x00000192ff087424 */ /* 0x000fe400078e00ff */
[----:B------:R-:W-:Y:S01]  /*5aa0*/  IMAD.MOV.U32 R13, RZ, RZ, RZ ;  /* 0x000000ffff0d7224 */ /* 0x000fe200078e00ff */
[----:B------:R-:W5:Y:S01]  /*5ab0*/  LDCU.64 UR6, c[0x4][0x78] ;  /* 0x01000f00ff0677ac */ /* 0x000f620008000a00 */
[----:B---3--:R-:W3:Y:S01]  /*5ac0*/  LDC.64 R2, c[0x4][R3] ;  /* 0x0100000003027b82 */ /* 0x008ee20000000a00 */
[----:B------:R-:W1:Y:S01]  /*5ad0*/  LDCU.64 UR4, c[0x4][0x10] ;  /* 0x01000200ff0477ac */ /* 0x000e620008000a00 */
[----:B----4-:R-:W-:Y:S01]  /*5ae0*/  MOV R5, UR9 ;  /* 0x0000000900057c02 */ /* 0x010fe20008000f00 */
[----:B------:R-:W-:Y:S01]  /*5af0*/  IMAD.U32 R4, RZ, RZ, UR8 ;  /* 0x00000008ff047e24 */ /* 0x000fe2000f8e00ff */
[----:B-----5:R-:W-:Y:S01]  /*5b00*/  MOV R7, UR7 ;  /* 0x0000000700077c02 */ /* 0x020fe20008000f00 */
[----:B------:R-:W-:Y:S01]  /*5b10*/  IMAD.U32 R6, RZ, RZ, UR6 ;  /* 0x00000006ff067e24 */ /* 0x000fe2000f8e00ff */
[----:B-1----:R-:W-:Y:S01]  /*5b20*/  MOV R11, UR5 ;  /* 0x00000005000b7c02 */ /* 0x002fe20008000f00 */
[----:B------:R-:W-:Y:S02]  /*5b30*/  IMAD.U32 R10, RZ, RZ, UR4 ;  /* 0x00000004ff0a7e24 */ /* 0x000fe4000f8e00ff */
[----:B------:R-:W-:Y:S07]  /*5b40*/  LEPC R20, `(.L_x_95) ;  /* 0x000000001014794e */ /* 0x000fee0000000000 */
[----:B--23--:R-:W-:Y:S05]  /*5b50*/  CALL.ABS.NOINC R2 ;  /* 0x0000000002007343 */ /* 0x00cfea0003c00000 */
.L_x_95:
[----:B------:R-:W-:Y:S05]  /*5b60*/  WARPSYNC.ALL ;  /* 0x0000000000007948 */ /* 0x000fea0003800000 */
[----:B------:R-:W-:Y:S01]  /*5b70*/  R2UR UR4, R80 ;  /* 0x00000000500472ca */ /* 0x000fe200000e0000 */
[--C-:B------:R-:W-:Y:S01]  /*5b80*/  HADD2.F32 R82, -RZ, R88.reuse.H0_H0 ;  /* 0x20000058ff527230 */ /* 0x100fe20000004100 */
[----:B------:R-:W-:Y:S01]  /*5b90*/  MOV R110, 0xfffffff0 ;  /* 0xfffffff0006e7802 */ /* 0x000fe20000000f00 */
[----:B------:R-:W-:Y:S01]  /*5ba0*/  HADD2.F32 R83, -RZ, R88.H1_H1 ;  /* 0x30000058ff537230 */ /* 0x000fe20000004100 */
[----:B------:R-:W-:Y:S01]  /*5bb0*/  ISETP.NE.U32.AND P6, PT, R161, 0x1, PT ;  /* 0x00000001a100780c */ /* 0x000fe20003fc5070 */
[----:B------:R-:W-:Y:S01]  /*5bc0*/  HADD2.F32 R84, -RZ, R89.H1_H1 ;  /* 0x30000059ff547230 */ /* 0x000fe20000004100 */
[----:B------:R-:W-:Y:S01]  /*5bd0*/  ISETP.NE.AND P0, PT, R170, RZ, PT ;  /* 0x000000ffaa00720c */ /* 0x000fe20003f05270 */
[--C-:B------:R-:W-:Y:S01]  /*5be0*/  HADD2.F32 R85, -RZ, R107.reuse.H0_H0 ;  /* 0x2000006bff557230 */ /* 0x100fe20000004100 */
[----:B------:R-:W-:Y:S01]  /*5bf0*/  SEL R110, R110, 0x10, !P6 ;  /* 0x000000106e6e7807 */ /* 0x000fe20007000000 */
[----:B------:R-:W-:Y:S01]  /*5c00*/  HADD2.F32 R86, -RZ, R107.H1_H1 ;  /* 0x3000006bff567230 */ /* 0x000fe20000004100 */
[----:B------:R-:W-:Y:S02]  /*5c10*/  BSSY.RECONVERGENT B0, `(.L_x_96) ;  /* 0x00000fb000007945 */ /* 0x000fe40003800200 */
[----:B------:R-:W-:Y:S01]  /*5c20*/  IADD3 R179, PT, PT, R179, R110, RZ ;  /* 0x0000006eb3b37210 */ /* 0x000fe20007ffe0ff */
[----:B---3--:R-:W1:Y:S01]  /*5c30*/  LDTM.x64 R4, tmem[UR4] ;  /* 0x00000004000479ee */ /* 0x008e620008340000 */
[C---:B------:R-:W-:Y:S02]  /*5c40*/  IADD3 R180, PT, PT, R110.reuse, R177, RZ ;  /* 0x000000b16eb47210 */ /* 0x040fe40007ffe0ff */
[C---:B------:R-:W-:Y:S02]  /*5c50*/  IADD3 R182, PT, PT, R110.reuse, R175, RZ ;  /* 0x000000af6eb67210 */ /* 0x040fe40007ffe0ff */
[----:B------:R-:W-:Y:S01]  /*5c60*/  IADD3 R181, PT, PT, R110, R174, RZ ;  /* 0x000000ae6eb57210 */ /* 0x000fe20007ffe0ff */
[C---:B-12---:R-:W-:Y:S01]  /*5c70*/  FMUL R0, R78.reuse, R4 ;  /* 0x000000044e007220 */ /* 0x046fe20000400000 */
[C---:B------:R-:W-:Y:S01]  /*5c80*/  FMUL R2, R78.reuse, R5 ;  /* 0x000000054e027220 */ /* 0x040fe20000400000 */
[C---:B------:R-:W-:Y:S01]  /*5c90*/  FMUL R3, R78.reuse, R6 ;  /* 0x000000064e037220 */ /* 0x040fe20000400000 */
[C---:B------:R-:W-:Y:S01]  /*5ca0*/  FMUL R7, R78.reuse, R7 ;  /* 0x000000074e077220 */ /* 0x040fe20000400000 */
[C---:B------:R-:W-:Y:S01]  /*5cb0*/  FFMA R0, R81.reuse, R82, R0 ;  /* 0x0000005251007223 */ /* 0x040fe20000000000 */
[----:B------:R-:W-:Y:S02]  /*5cc0*/  HADD2.F32 R82, -RZ, R89.H0_H0 ;  /* 0x20000059ff527230 */ /* 0x000fe40000004100 */
[C---:B------:R-:W-:Y:S01]  /*5cd0*/  FFMA R2, R81.reuse, R83, R2 ;  /* 0x0000005351027223 */ /* 0x040fe20000000002 */
[--C-:B------:R-:W-:Y:S02]  /*5ce0*/  HADD2.F32 R83, -RZ, R90.reuse.H0_H0 ;  /* 0x2000005aff537230 */ /* 0x100fe40000004100 */
[C---:B------:R-:W-:Y:S01]  /*5cf0*/  FMUL R4, R78.reuse, R8 ;  /* 0x000000084e047220 */ /* 0x040fe20000400000 */
[----:B------:R-:W-:Y:S01]  /*5d00*/  FMUL R5, R78, R9 ;  /* 0x000000094e057220 */ /* 0x000fe20000400000 */
[C---:B------:R-:W-:Y:S01]  /*5d10*/  FFMA R3, R81.reuse, R82, R3 ;  /* 0x0000005251037223 */ /* 0x040fe20000000003 */
[----:B------:R-:W-:Y:S01]  /*5d20*/  HADD2.F32 R82, -RZ, R90.H1_H1 ;  /* 0x3000005aff527230 */ /* 0x000fe20000004100 */
[----:B------:R-:W-:Y:S01]  /*5d30*/  F2FP.F16.F32.PACK_AB R92, R2, R0 ;  /* 0x00000000025c723e */ /* 0x000fe200000000ff */
[C---:B------:R-:W-:Y:S01]  /*5d40*/  FFMA R7, R81.reuse, R84, R7 ;  /* 0x0000005451077223 */ /* 0x040fe20000000007 */
[C---:B------:R-:W-:Y:S01]  /*5d50*/  FFMA R4, R81.reuse, R83, R4 ;  /* 0x0000005351047223 */ /* 0x040fe20000000004 */
[--C-:B------:R-:W-:Y:S02]  /*5d60*/  HADD2.F32 R83, -RZ, R91.reuse.H0_H0 ;  /* 0x2000005bff537230 */ /* 0x100fe40000004100 */
[----:B------:R-:W-:Y:S01]  /*5d70*/  FFMA R5, R81, R82, R5 ;  /* 0x0000005251057223 */ /* 0x000fe20000000005 */
[C---:B------:R-:W-:Y:S01]  /*5d80*/  FMUL R6, R78.reuse, R10 ;  /* 0x0000000a4e067220 */ /* 0x040fe20000400000 */
[----:B------:R-:W-:Y:S01]  /*5d90*/  HADD2.F32 R82, -RZ, R91.H1_H1 ;  /* 0x3000005bff527230 */ /* 0x000fe20000004100 */
[----:B------:R-:W-:Y:S01]  /*5da0*/  F2FP.F16.F32.PACK_AB R93, R7, R3 ;  /* 0x00000003075d723e */ /* 0x000fe200000000ff */
[C---:B------:R-:W-:Y:S01]  /*5db0*/  FMUL R11, R78.reuse, R11 ;  /* 0x0000000b4e0b7220 */ /* 0x040fe20000400000 */
[----:B------:R-:W-:Y:S01]  /*5dc0*/  F2FP.F16.F32.PACK_AB R94, R5, R4 ;  /* 0x00000004055e723e */ /* 0x000fe200000000ff */
[C---:B------:R-:W-:Y:S01]  /*5dd0*/  FFMA R6, R81.reuse, R83, R6 ;  /* 0x0000005351067223 */ /* 0x040fe20000000006 */
[C---:B------:R-:W-:Y:S01]  /*5de0*/  FMUL R8, R78.reuse, R12 ;  /* 0x0000000c4e087220 */ /* 0x040fe20000400000 */
[----:B------:R-:W-:Y:S01]  /*5df0*/  FFMA R11, R81, R82, R11 ;  /* 0x00000052510b7223 */ /* 0x000fe2000000000b */
[--C-:B------:R-:W-:Y:S02]  /*5e00*/  HADD2.F32 R82, -RZ, R96.reuse.H0_H0 ;  /* 0x20000060ff527230 */ /* 0x100fe40000004100 */
[C---:B------:R-:W-:Y:S01]  /*5e10*/  FMUL R9, R78.reuse, R13 ;  /* 0x0000000d4e097220 */ /* 0x040fe20000400000 */
[----:B------:R-:W-:Y:S02]  /*5e20*/  HADD2.F32 R84, -RZ, R96.H1_H1 ;  /* 0x30000060ff547230 */ /* 0x000fe40000004100 */
[C---:B------:R-:W-:Y:S01]  /*5e30*/  FMUL R10, R78.reuse, R14 ;  /* 0x0000000e4e0a7220 */ /* 0x040fe20000400000 */
[--C-:B------:R-:W-:Y:S01]  /*5e40*/  HADD2.F32 R83, -RZ, R97.reuse.H0_H0 ;  /* 0x20000061ff537230 */ /* 0x100fe20000004100 */
[----:B------:R-:W-:Y:S01]  /*5e50*/  F2FP.F16.F32.PACK_AB R95, R11, R6 ;  /* 0x000000060b5f723e */ /* 0x000fe200000000ff */
[C---:B------:R-:W-:Y:S01]  /*5e60*/  FFMA R8, R81.reuse, R82, R8 ;  /* 0x0000005251087223 */ /* 0x040fe20000000008 */
[----:B------:R-:W-:Y:S02]  /*5e70*/  HADD2.F32 R82, -RZ, R97.H1_H1 ;  /* 0x30000061ff527230 */ /* 0x000fe40000004100 */
[C---:B------:R-:W-:Y:S01]  /*5e80*/  FFMA R9, R81.reuse, R84, R9 ;  /* 0x0000005451097223 */ /* 0x040fe20000000009 */
[----:B------:R-:W-:Y:S01]  /*5e90*/  FFMA R10, R81, R83, R10 ;  /* 0x00000053510a7223 */ /* 0x000fe2000000000a */
[----:B------:R1:W-:Y:S01]  /*5ea0*/  STS.128 [R178+UR48+0x400], R92 ;  /* 0x0004005cb2007988 */ /* 0x0003e20008000c30 */
[C---:B------:R-:W-:Y:S01]  /*5eb0*/  FMUL R15, R78.reuse, R15 ;  /* 0x0000000f4e0f7220 */ /* 0x040fe20000400000 */
[--C-:B------:R-:W-:Y:S01]  /*5ec0*/  HADD2.F32 R83, -RZ, R98.reuse.H0_H0 ;  /* 0x20000062ff537230 */ /* 0x100fe20000004100 */
[----:B------:R-:W-:Y:S01]  /*5ed0*/  F2FP.F16.F32.PACK_AB R116, R9, R8 ;  /* 0x000000080974723e */ /* 0x000fe200000000ff */
[----:B------:R-:W-:Y:S02]  /*5ee0*/  HADD2.F32 R84, -RZ, R98.H1_H1 ;  /* 0x30000062ff547230 */ /* 0x000fe40000004100 */
[----:B------:R-:W-:Y:S01]  /*5ef0*/  FFMA R15, R81, R82, R15 ;  /* 0x00000052510f7223 */ /* 0x000fe2000000000f */
[C---:B------:R-:W-:Y:S01]  /*5f00*/  FMUL R12, R78.reuse, R16 ;  /* 0x000000104e0c7220 */ /* 0x040fe20000400000 */
[C---:B------:R-:W-:Y:S01]  /*5f10*/  FMUL R13, R78.reuse, R17 ;  /* 0x000000114e0d7220 */ /* 0x040fe20000400000 */
[--C-:B------:R-:W-:Y:S02]  /*5f20*/  HADD2.F32 R82, -RZ, R99.reuse.H0_H0 ;  /* 0x20000063ff527230 */ /* 0x100fe40000004100 */
[C---:B------:R-:W-:Y:S01]  /*5f30*/  FMUL R14, R78.reuse, R18 ;  /* 0x000000124e0e7220 */ /* 0x040fe20000400000 */
[----:B------:R-:W-:Y:S01]  /*5f40*/  F2FP.F16.F32.PACK_AB R117, R15, R10 ;  /* 0x0000000a0f75723e */ /* 0x000fe200000000ff */
[C---:B------:R-:W-:Y:S01]  /*5f50*/  FFMA R12, R81.reuse, R83, R12 ;  /* 0x00000053510c7223 */ /* 0x040fe2000000000c */
[C---:B------:R-:W-:Y:S01]  /*5f60*/  FFMA R13, R81.reuse, R84, R13 ;  /* 0x00000054510d7223 */ /* 0x040fe2000000000d */
[----:B------:R-:W-:Y:S01]  /*5f70*/  FFMA R14, R81, R82, R14 ;  /* 0x00000052510e7223 */ /* 0x000fe2000000000e */
[----:B------:R-:W-:Y:S02]  /*5f80*/  HADD2.F32 R84, -RZ, R99.H1_H1 ;  /* 0x30000063ff547230 */ /* 0x000fe40000004100 */
[C---:B------:R-:W-:Y:S01]  /*5f90*/  FMUL R19, R78.reuse, R19 ;  /* 0x000000134e137220 */ /* 0x040fe20000400000 */
[--C-:B------:R-:W-:Y:S01]  /*5fa0*/  HADD2.F32 R82, -RZ, R104.reuse.H0_H0 ;  /* 0x20000068ff527230 */ /* 0x100fe20000004100 */
[----:B------:R-:W-:Y:S01]  /*5fb0*/  F2FP.F16.F32.PACK_AB R118, R13, R12 ;  /* 0x0000000c0d76723e */ /* 0x000fe200000000ff */
[C---:B------:R-:W-:Y:S01]  /*5fc0*/  FMUL R16, R78.reuse, R20 ;  /* 0x000000144e107220 */ /* 0x040fe20000400000 */
[C---:B------:R-:W-:Y:S01]  /*5fd0*/  FFMA R19, R81.reuse, R84, R19 ;  /* 0x0000005451137223 */ /* 0x040fe20000000013 */
[----:B------:R-:W-:Y:S02]  /*5fe0*/  HADD2.F32 R84, -RZ, R104.H1_H1 ;  /* 0x30000068ff547230 */ /* 0x000fe40000004100 */
[C---:B------:R-:W-:Y:S01]  /*5ff0*/  FMUL R17, R78.reuse, R21 ;  /* 0x000000154e117220 */ /* 0x040fe20000400000 */
[----:B------:R-:W-:Y:S01]  /*6000*/  FFMA R16, R81, R82, R16 ;  /* 0x0000005251107223 */ /* 0x000fe20000000010 */
[--C-:B------:R-:W-:Y:S01]  /*6010*/  HADD2.F32 R82, -RZ, R105.reuse.H0_H0 ;  /* 0x20000069ff527230 */ /* 0x100fe20000004100 */
[----:B------:R-:W-:Y:S01]  /*6020*/  F2FP.F16.F32.PACK_AB R119, R19, R14 ;  /* 0x0000000e1377723e */ /* 0x000fe200000000ff */
[----:B------:R-:W-:Y:S01]  /*6030*/  FFMA R17, R81, R84, R17 ;  /* 0x0000005451117223 */ /* 0x000fe20000000011 */
[C---:B------:R-:W-:Y:S01]  /*6040*/  FMUL R18, R78.reuse, R22 ;  /* 0x000000164e127220 */ /* 0x040fe20000400000 */
[C---:B------:R-:W-:Y:S01]  /*6050*/  FMUL R23, R78.reuse, R23 ;  /* 0x000000174e177220 */ /* 0x040fe20000400000 */
[--C-:B------:R-:W-:Y:S01]  /*6060*/  HADD2.F32 R83, -RZ, R106.reuse.H0_H0 ;  /* 0x2000006aff537230 */ /* 0x100fe20000004100 */
[----:B------:R2:W-:Y:S01]  /*6070*/  STS.128 [R179+0x400], R116 ;  /* 0x00040074b3007388 */ /* 0x0005e20000000c00 */
[----:B------:R-:W-:Y:S01]  /*6080*/  F2FP.F16.F32.PACK_AB R124, R17, R16 ;  /* 0x00000010117c723e */ /* 0x000fe200000000ff */
[C---:B------:R-:W-:Y:S01]  /*6090*/  FFMA R18, R81.reuse, R82, R18 ;  /* 0x0000005251127223 */ /* 0x040fe20000000012 */
[----:B------:R-:W-:Y:S02]  /*60a0*/  HADD2.F32 R82, -RZ, R105.H1_H1 ;  /* 0x30000069ff527230 */ /* 0x000fe40000004100 */
[C---:B------:R-:W-:Y:S01]  /*60b0*/  FMUL R20, R78.reuse, R24 ;  /* 0x000000184e147220 */ /* 0x040fe20000400000 */
[----:B------:R-:W-:Y:S02]  /*60c0*/  HADD2.F32 R84, -RZ, R106.H1_H1 ;  /* 0x3000006aff547230 */ /* 0x000fe40000004100 */
[C---:B------:R-:W-:Y:S01]  /*60d0*/  FMUL R21, R78.reuse, R25 ;  /* 0x000000194e157220 */ /* 0x040fe20000400000 */
[C---:B------:R-:W-:Y:S01]  /*60e0*/  FMUL R22, R78.reuse, R26 ;  /* 0x0000001a4e167220 */ /* 0x040fe20000400000 */
[C---:B------:R-:W-:Y:S01]  /*60f0*/  FFMA R23, R81.reuse, R82, R23 ;  /* 0x0000005251177223 */ /* 0x040fe20000000017 */
[C---:B------:R-:W-:Y:S01]  /*6100*/  FFMA R20, R81.reuse, R83, R20 ;  /* 0x0000005351147223 */ /* 0x040fe20000000014 */
[C---:B------:R-:W-:Y:S01]  /*6110*/  FFMA R21, R81.reuse, R84, R21 ;  /* 0x0000005451157223 */ /* 0x040fe20000000015 */
[----:B------:R-:W-:Y:S01]  /*6120*/  FFMA R22, R81, R85, R22 ;  /* 0x0000005551167223 */ /* 0x000fe20000000016 */
[C---:B------:R-:W-:Y:S01]  /*6130*/  FMUL R27, R78.reuse, R27 ;  /* 0x0000001b4e1b7220 */ /* 0x040fe20000400000 */
[--C-:B------:R-:W-:Y:S01]  /*6140*/  HADD2.F32 R82, -RZ, R112.reuse.H0_H0 ;  /* 0x20000070ff527230 */ /* 0x100fe20000004100 */
[----:B------:R-:W-:Y:S01]  /*6150*/  F2FP.F16.F32.PACK_AB R125, R23, R18 ;  /* 0x00000012177d723e */ /* 0x000fe200000000ff */
[C---:B------:R-:W-:Y:S01]  /*6160*/  FMUL R24, R78.reuse, R28 ;  /* 0x0000001c4e187220 */ /* 0x040fe20000400000 */
[----:B------:R-:W-:Y:S01]  /*6170*/  F2FP.F16.F32.PACK_AB R126, R21, R20 ;  /* 0x00000014157e723e */ /* 0x000fe200000000ff */
[C---:B------:R-:W-:Y:S01]  /*6180*/  FFMA R27, R81.reuse, R86, R27 ;  /* 0x00000056511b7223 */ /* 0x040fe2000000001b */
[----:B------:R-:W-:Y:S02]  /*6190*/  HADD2.F32 R84, -RZ, R112.H1_H1 ;  /* 0x30000070ff547230 */ /* 0x000fe40000004100 */
[----:B------:R-:W-:Y:S01]  /*61a0*/  FFMA R24, R81, R82, R24 ;  /* 0x0000005251187223 */ /* 0x000fe20000000018 */
[C---:B------:R-:W-:Y:S01]  /*61b0*/  FMUL R25, R78.reuse, R29 ;  /* 0x0000001d4e197220 */ /* 0x040fe20000400000 */
[--C-:B------:R-:W-:Y:S01]  /*61c0*/  HADD2.F32 R83, -RZ, R113.reuse.H0_H0 ;  /* 0x20000071ff537230 */ /* 0x100fe20000004100 */
[----:B------:R-:W-:Y:S01]  /*61d0*/  F2FP.F16.F32.PACK_AB R127, R27, R22 ;  /* 0x000000161b7f723e */ /* 0x000fe200000000ff */
[C---:B------:R-:W-:Y:S01]  /*61e0*/  FMUL R26, R78.reuse, R30 ;  /* 0x0000001e4e1a7220 */ /* 0x040fe20000400000 */
[----:B------:R-:W-:Y:S02]  /*61f0*/  HADD2.F32 R82, -RZ, R113.H1_H1 ;  /* 0x30000071ff527230 */ /* 0x000fe40000004100 */
[C---:B------:R-:W-:Y:S01]  /*6200*/  FFMA R25, R81.reuse, R84, R25 ;  /* 0x0000005451197223 */ /* 0x040fe20000000019 */
[C---:B------:R-:W-:Y:S01]  /*6210*/  FMUL R31, R78.reuse, R31 ;  /* 0x0000001f4e1f7220 */ /* 0x040fe20000400000 */
[----:B------:R3:W-:Y:S01]  /*6220*/  STS.128 [R177+0x400], R124 ;  /* 0x0004007cb1007388 */ /* 0x0007e20000000c00 */
[----:B------:R-:W-:Y:S01]  /*6230*/  FFMA R26, R81, R83, R26 ;  /* 0x00000053511a7223 */ /* 0x000fe2000000001a */
[--C-:B------:R-:W-:Y:S01]  /*6240*/  HADD2.F32 R83, -RZ, R114.reuse.H0_H0 ;  /* 0x20000072ff537230 */ /* 0x100fe20000004100 */
[----:B-1----:R-:W-:Y:S01]  /*6250*/  F2FP.F16.F32.PACK_AB R92, R25, R24 ;  /* 0x00000018195c723e */ /* 0x002fe200000000ff */
[----:B------:R-:W-:Y:S01]  /*6260*/  FFMA R31, R81, R82, R31 ;  /* 0x00000052511f7223 */ /* 0x000fe2000000001f */
[C---:B------:R-:W-:Y:S01]  /*6270*/  FMUL R28, R78.reuse, R32 ;  /* 0x000000204e1c7220 */ /* 0x040fe20000400000 */
[----:B------:R-:W-:Y:S02]  /*6280*/  HADD2.F32 R82, -RZ, R114.H1_H1 ;  /* 0x30000072ff527230 */ /* 0x000fe40000004100 */
[C---:B------:R-:W-:Y:S01]  /*6290*/  FMUL R29, R78.reuse, R33 ;  /* 0x000000214e1d7220 */ /* 0x040fe20000400000 */
[--C-:B------:R-:W-:Y:S01]  /*62a0*/  HADD2.F32 R85, -RZ, R115.reuse.H0_H0 ;  /* 0x20000073ff557230 */ /* 0x100fe20000004100 */
[----:B------:R-:W-:Y:S01]  /*62b0*/  F2FP.F16.F32.PACK_AB R93, R31, R26 ;  /* 0x0000001a1f5d723e */ /* 0x000fe200000000ff */
[C---:B------:R-:W-:Y:S01]  /*62c0*/  FFMA R28, R81.reuse, R83, R28 ;  /* 0x00000053511c7223 */ /* 0x040fe2000000001c */
        /* <DEDUP_REMOVED lines=16> */
[----:B------:R-:W-:Y:S01]  /*63d0*/  HADD2.F32 R82, -RZ, R121.H1_H1 ;  /* 0x30000079ff527230 */ /* 0x000fe20000004100 */
[----:B------:R1:W-:Y:S01]  /*63e0*/  STS.128 [R180+0x400], R92 ;  /* 0x0004005cb4007388 */ /* 0x0003e20000000c00 */
[C---:B------:R-:W-:Y:S01]  /*63f0*/  FMUL R39, R78.reuse, R39 ;  /* 0x000000274e277220 */ /* 0x040fe20000400000 */
[----:B--2---:R-:W-:Y:S01]  /*6400*/  F2FP.F16.F32.PACK_AB R116, R33, R32 ;  /* 0x000000202174723e */ /* 0x004fe200000000ff */
[C---:B------:R-:W-:Y:S01]  /*6410*/  FFMA R34, R81.reuse, R83, R34 ;  /* 0x0000005351227223 */ /* 0x040fe20000000022 */
[--C-:B------:R-:W-:Y:S02]  /*6420*/  HADD2.F32 R83, -RZ, R122.reuse.H0_H0 ;  /* 0x2000007aff537230 */ /* 0x100fe40000004100 */
        /* <DEDUP_REMOVED lines=26> */
[----:B---3--:R-:W-:Y:S01]  /*65d0*/  F2FP.F16.F32.PACK_AB R124, R41, R40 ;  /* 0x00000028297c723e */ /* 0x008fe200000000ff */
        /* <DEDUP_REMOVED lines=9> */
[C---:B------:R-:W-:Y:S01]  /*6670*/  FFMA R45, R81.reuse, R84, R45 ;  /* 0x00000054512d7223 */ /* 0x040fe2000000002d */
[C---:B------:R-:W-:Y:S01]  /*6680*/  FMUL R46, R78.reuse, R50 ;  /* 0x000000324e2e7220 */ /* 0x040fe20000400000 */
[----:B------:R-:W-:Y:S02]  /*6690*/  HADD2.F32 R82, -RZ, R131.H1_H1 ;  /* 0x30000083ff527230 */ /* 0x000fe40000004100 */
[C---:B------:R-:W-:Y:S01]  /*66a0*/  FMUL R51, R78.reuse, R51 ;  /* 0x000000334e337220 */ /* 0x040fe20000400000 */
[C---:B------:R-:W-:Y:S01]  /*66b0*/  FMUL R48, R78.reuse, R52 ;  /* 0x000000344e307220 */ /* 0x040fe20000400000 */
[C---:B------:R-:W-:Y:S01]  /*66c0*/  FFMA R46, R81.reuse, R83, R46 ;  /* 0x00000053512e7223 */ /* 0x040fe2000000002e */
[--C-:B------:R-:W-:Y:S02]  /*66d0*/  HADD2.F32 R83, -RZ, R136.reuse.H0_H0 ;  /* 0x20000088ff537230 */ /* 0x100fe40000004100 */
[C---:B------:R-:W-:Y:S01]  /*66e0*/  FFMA R51, R81.reuse, R82, R51 ;  /* 0x0000005251337223 */ /* 0x040fe20000000033 */
[----:B------:R-:W-:Y:S02]  /*66f0*/  HADD2.F32 R84, -RZ, R136.H1_H1 ;  /* 0x30000088ff547230 */ /* 0x000fe40000004100 */
[C---:B------:R-:W-:Y:S01]  /*6700*/  FMUL R49, R78.reuse, R53 ;  /* 0x000000354e317220 */ /* 0x040fe20000400000 */
[--C-:B------:R-:W-:Y:S02]  /*6710*/  HADD2.F32 R85, -RZ, R137.reuse.H0_H0 ;  /* 0x20000089ff557230 */ /* 0x100fe40000004100 */
[C---:B------:R-:W-:Y:S01]  /*6720*/  FMUL R50, R78.reuse, R54 ;  /* 0x000000364e327220 */ /* 0x040fe20000400000 */
[----:B------:R-:W-:Y:S02]  /*6730*/  HADD2.F32 R82, -RZ, R137.H1_H1 ;  /* 0x30000089ff527230 */ /* 0x000fe40000004100 */
[C---:B------:R-:W-:Y:S01]  /*6740*/  FMUL R55, R78.reuse, R55 ;  /* 0x000000374e377220 */ /* 0x040fe20000400000 */
[C---:B------:R-:W-:Y:S01]  /*6750*/  FFMA R48, R81.reuse, R83, R48 ;  /* 0x0000005351307223 */ /* 0x040fe20000000030 */
[C---:B------:R-:W-:Y:S01]  /*6760*/  FFMA R49, R81.reuse, R84, R49 ;  /* 0x0000005451317223 */ /* 0x040fe20000000031 */
[C---:B------:R-:W-:Y:S01]  /*6770*/  FFMA R50, R81.reuse, R85, R50 ;  /* 0x0000005551327223 */ /* 0x040fe20000000032 */
[C---:B------:R-:W-:Y:S01]  /*6780*/  FFMA R55, R81.reuse, R82, R55 ;  /* 0x0000005251377223 */ /* 0x040fe20000000037 */
[--C-:B------:R-:W-:Y:S02]  /*6790*/  HADD2.F32 R83, -RZ, R138.reuse.H0_H0 ;  /* 0x2000008aff537230 */ /* 0x100fe40000004100 */
[C---:B------:R-:W-:Y:S01]  /*67a0*/  FMUL R52, R78.reuse, R56 ;  /* 0x000000384e347220 */ /* 0x040fe20000400000 */
        /* <DEDUP_REMOVED lines=9> */
[----:B------:R-:W-:Y:S01]  /*6840*/  FFMA R59, R81, R84, R59 ;  /* 0x00000054513b7223 */ /* 0x000fe2000000003b */
[--C-:B------:R-:W-:Y:S02]  /*6850*/  HADD2.F32 R82, -RZ, R144.reuse.H0_H0 ;  /* 0x20000090ff527230 */ /* 0x100fe40000004100 */
[C---:B------:R-:W-:Y:S01]  /*6860*/  FMUL R56, R78.reuse, R60 ;  /* 0x0000003c4e387220 */ /* 0x040fe20000400000 */
[----:B------:R-:W-:Y:S02]  /*6870*/  HADD2.F32 R84, -RZ, R144.H1_H1 ;  /* 0x30000090ff547230 */ /* 0x000fe40000004100 */
[C---:B------:R-:W-:Y:S01]  /*6880*/  FMUL R57, R78.reuse, R61 ;  /* 0x0000003d4e397220 */ /* 0x040fe20000400000 */
[--C-:B------:R-:W-:Y:S02]  /*6890*/  HADD2.F32 R83, -RZ, R145.reuse.H0_H0 ;  /* 0x20000091ff537230 */ /* 0x100fe40000004100 */
[C---:B------:R-:W-:Y:S01]  /*68a0*/  FMUL R58, R78.reuse, R62 ;  /* 0x0000003e4e3a7220 */ /* 0x040fe20000400000 */
[----:B------:R-:W-:Y:S01]  /*68b0*/  F2FP.F16.F32.PACK_AB R126, R45, R44 ;  /* 0x0000002c2d7e723e */ /* 0x000fe200000000ff */
[----:B------:R-:W-:Y:S01]  /*68c0*/  FFMA R56, R81, R82, R56 ;  /* 0x0000005251387223 */ /* 0x000fe20000000038 */
[----:B------:R-:W-:Y:S01]  /*68d0*/  F2FP.F16.F32.PACK_AB R127, R51, R46 ;  /* 0x0000002e337f723e */ /* 0x000fe200000000ff */
[C---:B------:R-:W-:Y:S01]  /*68e0*/  FFMA R57, R81.reuse, R84, R57 ;  /* 0x0000005451397223 */ /* 0x040fe20000000039 */
[C---:B------:R-:W-:Y:S01]  /*68f0*/  FFMA R58, R81.reuse, R83, R58 ;  /* 0x00000053513a7223 */ /* 0x040fe2000000003a */
[----:B------:R-:W-:Y:S02]  /*6900*/  HADD2.F32 R82, -RZ, R145.H1_H1 ;  /* 0x30000091ff527230 */ /* 0x000fe40000004100 */
[C---:B------:R-:W-:Y:S01]  /*6910*/  FMUL R63, R78.reuse, R63 ;  /* 0x0000003f4e3f7220 */ /* 0x040fe20000400000 */
[----:B------:R1:W-:Y:S01]  /*6920*/  STS.128 [R182+0x400], R124 ;  /* 0x0004007cb6007388 */ /* 0x0003e20000000c00 */
[--C-:B------:R-:W-:Y:S02]  /*6930*/  HADD2.F32 R83, -RZ, R146.reuse.H0_H0 ;  /* 0x20000092ff537230 */ /* 0x100fe40000004100 */
[C---:B------:R-:W-:Y:S01]  /*6940*/  FMUL R60, R78.reuse, R64 ;  /* 0x000000404e3c7220 */ /* 0x040fe20000400000 */
[----:B------:R-:W-:Y:S02]  /*6950*/  HADD2.F32 R84, -RZ, R146.H1_H1 ;  /* 0x30000092ff547230 */ /* 0x000fe40000004100 */
[C---:B------:R-:W-:Y:S01]  /*6960*/  FMUL R61, R78.reuse, R65 ;  /* 0x000000414e3d7220 */ /* 0x040fe20000400000 */
[--C-:B------:R-:W-:Y:S02]  /*6970*/  HADD2.F32 R85, -RZ, R147.reuse.H0_H0 ;  /* 0x20000093ff557230 */ /* 0x100fe40000004100 */
[C---:B------:R-:W-:Y:S01]  /*6980*/  FMUL R62, R78.reuse, R66 ;  /* 0x000000424e3e7220 */ /* 0x040fe20000400000 */
[----:B------:R-:W-:Y:S02]  /*6990*/  HADD2.F32 R86, -RZ, R147.H1_H1 ;  /* 0x30000093ff567230 */ /* 0x000fe40000004100 */
[----:B------:R-:W-:Y:S01]  /*69a0*/  FFMA R63, R81, R82, R63 ;  /* 0x00000052513f7223 */ /* 0x000fe2000000003f */
[----:B------:R-:W-:Y:S01]  /*69b0*/  FMUL R67, R78, R67 ;  /* 0x000000434e437220 */ /* 0x000fe20000400000 */
[----:B------:R-:W-:Y:S01]  /*69c0*/  F2FP.F16.F32.PACK_AB R132, R49, R48 ;  /* 0x000000303184723e */ /* 0x000fe200000000ff */
[----:B------:R-:W-:Y:S01]  /*69d0*/  FFMA R60, R81, R83, R60 ;  /* 0x00000053513c7223 */ /* 0x000fe2000000003c */
[----:B------:R-:W-:Y:S01]  /*69e0*/  F2FP.F16.F32.PACK_AB R133, R55, R50 ;  /* 0x000000323785723e */ /* 0x000fe200000000ff */
[----:B------:R-:W-:Y:S01]  /*69f0*/  FFMA R61, R81, R84, R61 ;  /* 0x00000054513d7223 */ /* 0x000fe2000000003d */
[----:B------:R-:W-:Y:S01]  /*6a00*/  F2FP.F16.F32.PACK_AB R134, R53, R52 ;  /* 0x000000343586723e */ /* 0x000fe200000000ff */
[----:B------:R-:W-:Y:S01]  /*6a10*/  FFMA R62, R81, R85, R62 ;  /* 0x00000055513e7223 */ /* 0x000fe2000000003e */
[----:B------:R-:W-:Y:S01]  /*6a20*/  F2FP.F16.F32.PACK_AB R135, R59, R54 ;  /* 0x000000363b87723e */ /* 0x000fe200000000ff */
[----:B------:R-:W-:Y:S01]  /*6a30*/  FFMA R67, R81, R86, R67 ;  /* 0x0000005651437223 */ /* 0x000fe20000000043 */
[----:B------:R-:W-:Y:S02]  /*6a40*/  F2FP.F16.F32.PACK_AB R140, R57, R56 ;  /* 0x00000038398c723e */ /* 0x000fe400000000ff */
[----:B------:R-:W-:Y:S01]  /*6a50*/  F2FP.F16.F32.PACK_AB R141, R63, R58 ;  /* 0x0000003a3f8d723e */ /* 0x000fe200000000ff */
[----:B------:R1:W-:Y:S01]  /*6a60*/  STS.128 [R174+0x400], R132 ;  /* 0x00040084ae007388 */ /* 0x0003e20000000c00 */
[----:B------:R-:W-:Y:S02]  /*6a70*/  F2FP.F16.F32.PACK_AB R142, R61, R60 ;  /* 0x0000003c3d8e723e */ /* 0x000fe400000000ff */
[----:B------:R-:W-:Y:S05]  /*6a80*/  F2FP.F16.F32.PACK_AB R143, R67, R62 ;  /* 0x0000003e438f723e */ /* 0x000fea00000000ff */
[----:B------:R1:W-:Y:S01]  /*6a90*/  STS.128 [R181+0x400], R140 ;  /* 0x0004008cb5007388 */ /* 0x0003e20000000c00 */
[----:B------:R-:W-:Y:S01]  /*6aa0*/  @!PT LDS RZ, [RZ] ;  /* 0x00000000fffff984 */ /* 0x000fe20000000800 */
[----:B------:R-:W-:Y:S01]  /*6ab0*/  @!PT LDS RZ, [RZ] ;  /* 0x00000000fffff984 */ /* 0x000fe20000000800 */
[----:B------:R-:W-:Y:S01]  /*6ac0*/  @!PT LDS RZ, [RZ] ;  /* 0x00000000fffff984 */ /* 0x000fe20000000800 */
[----:B------:R-:W-:Y:S01]  /*6ad0*/  @!PT LDS RZ, [RZ] ;  /* 0x00000000fffff984 */ /* 0x000fe20000000800 */
[----:B------:R2:W-:Y:S07]  /*6ae0*/  MEMBAR.ALL.CTA ;  /* 0x0000000000007992 */ /* 0x0005ee0000008000 */
[----:B--2---:R-:W2:Y:S02]  /*6af0*/  FENCE.VIEW.ASYNC.S ;  /* 0x00000000000073c6 */ /* 0x004ea40000000000 */
[----:B--2---:R-:W-:Y:S06]  /*6b00*/  BAR.SYNC.DEFER_BLOCKING 0x1, 0x80 ;  /* 0x0042000000007b1d */ /* 0x004fec0000010000 */
[----:B------:R-:W-:Y:S05]  /*6b10*/  @P0 BRA `(.L_x_97) ;  /* 0x0000000000280947 */ /* 0x000fea0003800000 */
[----:B------:R-:W-:Y:S02]  /*6b20*/  UIADD3 UR4, UPT, UPT, UR48, 0x400, URZ ;  /* 0x0000040030047890 */ /* 0x000fe4000fffe0ff */
[----:B------:R-:W-:Y:S01]  /*6b30*/  UIADD3 UR6, UP0, UPT, UR52, 0x680, URZ ;  /* 0x0000068034067890 */ /* 0x000fe2000ff1e0ff */
[----:B------:R-:W-:Y:S03]  /*6b40*/  UMOV UR43, UR36 ;  /* 0x00000024002b7c82 */ /* 0x000fe60008000000 */
[----:B------:R-:W-:Y:S01]  /*6b50*/  MOV R163, UR4 ;  /* 0x0000000400a37c02 */ /* 0x000fe20008000f00 */
[----:B------:R-:W-:Y:S03]  /*6b60*/  UIADD3.X UR7, UPT, UPT, URZ, UR53, URZ, UP0, !UPT ;  /* 0x00000035ff077290 */ /* 0x000fe600087fe4ff */
[----:B------:R-:W-:Y:S11]  /*6b70*/  R2UR UR40, R163 ;  /* 0x00000000a32872ca */ /* 0x000ff600000e0000 */
[----:B------:R-:W-:Y:S02]  /*6b80*/  @!UPT UIADD3 URZ, UPT, UPT, URZ, URZ, URZ ;  /* 0x000000fffffff290 */ /* 0x000fe4000fffe0ff */
[----:B------:R2:W-:Y:S01]  /*6b90*/  UTMASTG.3D [UR40], [UR6] ;  /* 0x00000028060073b5 */ /* 0x0005e20008010000 */
[----:B------:R0:W-:Y:S01]  /*6ba0*/  UTMACMDFLUSH ;  /* 0x00000000000079b7 */ /* 0x0001e20000000000 */
[----:B--2---:R-:W-:Y:S04]  /*6bb0*/  DEPBAR.LE SB0, 0x1 ;  /* 0x000080400000791a */ /* 0x004fe80000000000 */
.L_x_97:
[----:B------:R-:W-:Y:S05]  /*6bc0*/  BSYNC.RECONVERGENT B0 ;  /* 0x0000000000007941 */ /* 0x000fea0003800200 */
.L_x_96:
[----:B------:R-:W-:Y:S01]  /*6bd0*/  BAR.SYNC.DEFER_BLOCKING 0x1, 0x80 ;  /* 0x0042000000007b1d */ /* 0x000fe20000010000 */
[----:B------:R-:W-:Y:S01]  /*6be0*/  ISETP.NE.AND P1, PT, R176, RZ, PT ;  /* 0x000000ffb000720c */ /* 0x000fe20003f25270 */
[----:B------:R-:W-:Y:S01]  /*6bf0*/  UISETP.NE.AND UP0, UPT, UR49, URZ, UPT ;  /* 0x000000ff3100728c */ /* 0x000fe2000bf05270 */
[----:B------:R-:W-:Y:S11]  /*6c00*/  LEA R3, R101, UR48, 0x3 ;  /* 0x0000003065037c11 */ /* 0x000ff6000f8e18ff */
[----:B------:R-:W-:Y:S01]  /*6c10*/  @P1 SHF.L.U32 R2, R167, 0x1f, RZ ;  /* 0x0000001fa7021819 */ /* 0x000fe200000006ff */
[----:B------:R-:W-:Y:S06]  /*6c20*/  BRA.U !UP0, `(.L_x_98) ;  /* 0x0000000108247547 */ /* 0x000fec000b800000 */
[----:B------:R-:W-:Y:S01]  /*6c30*/  IMAD.U32 R5, RZ, RZ, UR51 ;  /* 0x00000033ff057e24 */ /* 0x000fe2000f8e00ff */
[----:B------:R-:W-:Y:S01]  /*6c40*/  MOV R0, UR37 ;  /* 0x0000002500007c02 */ /* 0x000fe20008000f00 */
[----:B------:R-:W-:Y:S03]  /*6c50*/  UIADD3 UR51, UPT, UPT, UR51, 0x1, URZ ;  /* 0x0000000133337890 */ /* 0x000fe6000fffe0ff */
[----:B------:R-:W-:Y:S01]  /*6c60*/  @P1 LEA R5, R5, UR48, 0x3 ;  /* 0x0000003005051c11 */ /* 0x000fe2000f8e18ff */
[----:B------:R-:W-:Y:S04]  /*6c70*/  UISETP.NE.AND UP0, UPT, UR51, 0x4, UPT ;  /* 0x000000043300788c */ /* 0x000fe8000bf05270 */
[----:B------:R-:W-:Y:S01]  /*6c80*/  @P1 VIADD R5, R5, 0x60 ;  /* 0x0000006005051836 */ /* 0x000fe20000000000 */
[----:B------:R-:W-:Y:S04]  /*6c90*/  USEL UR51, UR51, URZ, UP0 ;  /* 0x000000ff33337287 */ /* 0x000fe80008000000 */
[----:B------:R-:W-:Y:S04]  /*6ca0*/  @P1 PRMT R0, R0, 0x654, R5 ;  /* 0x0000065400001816 */ /* 0x000fe80000000005 */
[----:B------:R2:W-:Y:S04]  /*6cb0*/  @P1 SYNCS.ARRIVE.TRANS64.RED.A1T0 RZ, [R0+URZ], RZ ;  /* 0x000000ff00ff19a7 */ /* 0x0005e800081004ff */
.L_x_98:
[----:B------:R-:W3:Y:S01]  /*6cc0*/  @P1 SYNCS.PHASECHK.TRANS64.TRYWAIT P0, [R3+URZ+0x40], R2 ;  /* 0x00004002030015a7 */ /* 0x000ee200080011ff */
[----:B------:R-:W-:Y:S01]  /*6cd0*/  BSSY B1, `(.L_x_99) ;  /* 0x000001f000017945 */ /* 0x000fe20003800000 */
[----:B---3--:R-:W-:Y:S03]  /*6ce0*/  @P1 SEL R103, RZ, 0x1, !P0 ;  /* 0x00000001ff671807 */ /* 0x008fe60004000000 */
[----:B------:R-:W-:Y:S05]  /*6cf0*/  @!P1 BRA `(.L_x_100) ;  /* 0x0000000000709947 */ /* 0x000fea0003800000 */
[----:B------:R-:W-:Y:S01]  /*6d00*/  ISETP.NE.AND P1, PT, R108, RZ, PT ;  /* 0x000000ff6c00720c */ /* 0x000fe20003f25270 */
[----:B------:R-:W-:Y:S01]  /*6d10*/  BSSY B0, `(.L_x_101) ;  /* 0x000000b000007945 */ /* 0x000fe20003800000 */
[----:B------:R-:W-:Y:S11]  /*6d20*/  ISETP.NE.AND P0, PT, R103, RZ, PT ;  /* 0x000000ff6700720c */ /* 0x000ff60003f05270 */
[----:B------:R-:W-:Y:S05]  /*6d30*/  @P1 IMAD R4, R101, 0x4000, R178 ;  /* 0x0000400065041824 */ /* 0x000fea00078e02b2 */
[----:B------:R-:W-:Y:S04]  /*6d40*/  @P1 IADD3 R9, PT, PT, R4, UR48, RZ ;  /* 0x0000003004091c10 */ /* 0x000fe8000fffe0ff */
[----:B------:R-:W-:Y:S01]  /*6d50*/  @P1 IADD3 R7, PT, PT, R102, R9, RZ ;  /* 0x0000000966071210 */ /* 0x000fe20007ffe0ff */
[--C-:B------:R-:W-:Y:S02]  /*6d60*/  @P1 IMAD.IADD R5, R100, 0x1, R9.reuse ;  /* 0x0000000164051824 */ /* 0x100fe400078e0209 */
[----:B------:R-:W-:Y:S01]  /*6d70*/  @P1 IMAD.IADD R2, R110, 0x1, R9 ;  /* 0x000000016e021824 */ /* 0x000fe200078e0209 */
[----:B------:R-:W-:Y:S06]  /*6d80*/  @P0 BRA `(.L_x_102) ;  /* 0x00000000000c0947 */ /* 0x000fec0003800000 */
[----:B--2---:R-:W-:Y:S04]  /*6d90*/  SHF.L.U32 R0, R167, 0x1f, RZ ;  /* 0x0000001fa7007819 */ /* 0x004fe800000006ff */
[----:B------:R-:W2:Y:S02]  /*6da0*/  SYNCS.PHASECHK.TRANS64.TRYWAIT P0, [R3+URZ+0x40], R0 ;  /* 0x00004000030075a7 */ /* 0x000ea400080011ff */
[----:B--2---:R-:W-:Y:S05]  /*6db0*/  @!P0 BRA `(.L_x_103) ;  /* 0x00000048000c8947 */ /* 0x004fea0003800000 */
.L_x_102:
[----:B------:R-:W-:Y:S05]  /*6dc0*/  BSYNC B0 ;  /* 0x0000000000007941 */ /* 0x000fea0003800000 */
.L_x_101:
[----:B------:R-:W-:Y:S01]  /*6dd0*/  ISETP.NE.AND P0, PT, R108, RZ, PT ;  /* 0x000000ff6c00720c */ /* 0x000fe20003f05270 */
[----:B------:R-:W-:Y:S11]  /*6de0*/  VIADD R101, R101, 0x1 ;  /* 0x0000000165657836 */ /* 0x000ff60000000000 */
[----:B------:R-:W-:Y:S01]  /*6df0*/  @!UPT UIADD3 URZ, UPT, UPT, URZ, URZ, URZ ;  /* 0x000000fffffff290 */ /* 0x000fe2000fffe0ff */
[----:B------:R3:W4:Y:S01]  /*6e00*/  @P0 LDS.128 R88, [R4+UR48+0x400] ;  /* 0x0004003004580984 */ /* 0x0007220008000c00 */
[--C-:B--2---:R-:W-:Y:S01]  /*6e10*/  @P0 IMAD.IADD R3, R102, 0x1, R5.reuse ;  /* 0x0000000166030824 */ /* 0x104fe200078e0205 */
[C---:B------:R-:W-:Y:S01]  /*6e20*/  @P0 IADD3 R0, PT, PT, R110.reuse, R7, RZ ;  /* 0x000000076e000210 */ /* 0x040fe20007ffe0ff */
[C---:B------:R-:W-:Y:S01]  /*6e30*/  @P0 IMAD.IADD R6, R110.reuse, 0x1, R5 ;  /* 0x000000016e060824 */ /* 0x040fe200078e0205 */
[----:B------:R3:W2:Y:S02]  /*6e40*/  @P0 LDS.128 R96, [R2+0x400] ;  /* 0x0004000002600984 */ /* 0x0006a40000000c00 */
[----:B------:R-:W-:Y:S02]  /*6e50*/  @P0 IADD3 R8, PT, PT, R110, R3, RZ ;  /* 0x000000036e080210 */ /* 0x000fe40007ffe0ff */
[----:B------:R3:W1:Y:S04]  /*6e60*/  @P0 LDS.128 R104, [R7+0x400] ;  /* 0x0004000007680984 */ /* 0x0006680000000c00 */
[----:B------:R3:W1:Y:S04]  /*6e70*/  @P0 LDS.128 R112, [R0+0x400] ;  /* 0x0004000000700984 */ /* 0x0006680000000c00 */
[----:B------:R3:W1:Y:S04]  /*6e80*/  @P0 LDS.128 R120, [R5+0x400] ;  /* 0x0004000005780984 */ /* 0x0006680000000c00 */
[----:B------:R3:W1:Y:S04]  /*6e90*/  @P0 LDS.128 R128, [R6+0x400] ;  /* 0x0004000006800984 */ /* 0x0006680000000c00 */
[----:B------:R3:W1:Y:S04]  /*6ea0*/  @P0 LDS.128 R136, [R3+0x400] ;  /* 0x0004000003880984 */ /* 0x0006680000000c00 */
[----:B------:R3:W1:Y:S02]  /*6eb0*/  @P0 LDS.128 R144, [R8+0x400] ;  /* 0x0004000008900984 */ /* 0x0006640000000c00 */
.L_x_100:
[----:B------:R-:W-:Y:S05]  /*6ec0*/  BSYNC B1 ;  /* 0x0000000000017941 */ /* 0x000fea0003800000 */
.L_x_99:
[----:B---3--:R-:W-:Y:S05]  /*6ed0*/  VIADD R3, R80, 0x40 ;  /* 0x0000004050037836 */ /* 0x008fea0000000000 */
[----:B------:R-:W-:Y:S04]  /*6ee0*/  SHF.R.U32.HI R3, RZ, 0x15, R3 ;  /* 0x00000015ff037819 */ /* 0x000fe80000011603 */
[----:B------:R-:W-:Y:S11]  /*6ef0*/  LOP3.LUT P0, RZ, R3, 0x3, R162, 0x48, !PT ;  /* 0x0000000303ff7812 */ /* 0x000ff600078048a2 */
[----:B------:R-:W-:Y:S02]  /*6f00*/  @!UPT UIADD3 URZ, UPT, UPT, URZ, URZ, URZ ;  /* 0x000000fffffff290 */ /* 0x000fe4000fffe0ff */
[----:B------:R-:W-:Y:S05]  /*6f10*/  @!P0 BRA `(.L_x_104) ;  /* 0x0000000000408947 */ /* 0x000fea0003800000 */
[----:B------:R-:W3:Y:S01]  /*6f20*/  LDCU.64 UR8, c[0x4][0x70] ;  /* 0x01000e00ff0877ac */ /* 0x000ee20008000a00 */
[----:B------:R-:W-:Y:S01]  /*6f30*/  MOV R3, 0x0 ;  /* 0x0000000000037802 */ /* 0x000fe20000000f00 */
[----:B------:R-:W-:Y:S02]  /*6f40*/  HFMA2 R12, -RZ, RZ, 0, 5.9604644775390625e-08 ;  /* 0x00000001ff0c7431 */ /* 0x000fe400000001ff */
[----:B------:R-:W-:Y:S02]  /*6f50*/  IMAD.MOV.U32 R8, RZ, RZ, 0x192 ;  /* 0x00000192ff087424 */ /* 0x000fe400078e00ff */
[----:B------:R-:W-:Y:S01]  /*6f60*/  IMAD.MOV.U32 R13, RZ, RZ, RZ ;  /* 0x000000ffff0d7224 */ /* 0x000fe200078e00ff */
[----:B------:R-:W5:Y:S01]  /*6f70*/  LDCU.64 UR6, c[0x4][0x78] ;  /* 0x01000f00ff0677ac */ /* 0x000f620008000a00 */
[----:B------:R-:W1:Y:S01]  /*6f80*/  LDC.64 R2, c[0x4][R3] ;  /* 0x0100000003027b82 */ /* 0x000e620000000a00 */
[----:B------:R-:W2:Y:S01]  /*6f90*/  LDCU.64 UR4, c[0x4][0x10] ;  /* 0x01000200ff0477ac */ /* 0x000ea20008000a00 */
[----:B---3--:R-:W-:Y:S01]  /*6fa0*/  MOV R5, UR9 ;  /* 0x0000000900057c02 */ /* 0x008fe20008000f00 */
[----:B------:R-:W-:Y:S01]  /*6fb0*/  IMAD.U32 R4, RZ, RZ, UR8 ;  /* 0x00000008ff047e24 */ /* 0x000fe2000f8e00ff */
[----:B-----5:R-:W-:Y:S01]  /*6fc0*/  MOV R7, UR7 ;  /* 0x0000000700077c02 */ /* 0x020fe20008000f00 */
[----:B------:R-:W-:Y:S01]  /*6fd0*/  IMAD.U32 R6, RZ, RZ, UR6 ;  /* 0x00000006ff067e24 */ /* 0x000fe2000f8e00ff */
[----:B--2---:R-:W-:Y:S01]  /*6fe0*/  MOV R11, UR5 ;  /* 0x00000005000b7c02 */ /* 0x004fe20008000f00 */
[----:B------:R-:W-:Y:S02]  /*6ff0*/  IMAD.U32 R10, RZ, RZ, UR4 ;  /* 0x00000004ff0a7e24 */ /* 0x000fe4000f8e00ff */
[----:B------:R-:W-:Y:S07]  /*7000*/  LEPC R20, `(.L_x_104) ;  /* 0x000000001014794e */ /* 0x000fee0000000000 */
[----:B-1--4-:R-:W-:Y:S05]  /*7010*/  CALL.ABS.NOINC R2 ;  /* 0x0000000002007343 */ /* 0x012fea0003c00000 */
.L_x_104:
[----:B------:R-:W-:Y:S05]  /*7020*/  WARPSYNC.ALL ;  /* 0x0000000000007948 */ /* 0x000fea0003800000 */
[----:B------:R-:W-:Y:S01]  /*7030*/  R2UR UR4, R80 ;  /* 0x00000000500472ca */ /* 0x000fe200000e0000 */
[--C-:B----4-:R-:W-:Y:S01]  /*7040*/  HADD2.F32 R82, -RZ, R88.reuse.H0_H0 ;  /* 0x20000058ff527230 */ /* 0x110fe20000004100 */
[----:B------:R-:W-:Y:S01]  /*7050*/  ISETP.NE.AND P6, PT, R176, RZ, PT ;  /* 0x000000ffb000720c */ /* 0x000fe20003fc5270 */
[----:B------:R-:W-:Y:S01]  /*7060*/  HADD2.F32 R83, -RZ, R88.H1_H1 ;  /* 0x30000058ff537230 */ /* 0x000fe20000004100 */
[----:B--2---:R-:W-:Y:S01]  /*7070*/  MOV R0, UR51 ;  /* 0x0000003300007c02 */ /* 0x004fe20008000f00 */
[--C-:B------:R-:W-:Y:S01]  /*7080*/  HADD2.F32 R84, -RZ, R89.reuse.H0_H0 ;  /* 0x20000059ff547230 */ /* 0x100fe20000004100 */
[----:B------:R-:W-:Y:S01]  /*7090*/  MOV R85, UR37 ;  /* 0x0000002500557c02 */ /* 0x000fe20008000f00 */
[----:B------:R-:W-:Y:S01]  /*70a0*/  HADD2.F32 R86, -RZ, R89.H1_H1 ;  /* 0x30000059ff567230 */ /* 0x000fe20000004100 */
[----:B------:R-:W-:Y:S01]  /*70b0*/  ISETP.NE.AND P0, PT, R170, RZ, PT ;  /* 0x000000ffaa00720c */ /* 0x000fe20003f05270 */
[----:B------:R-:W-:Y:S04]  /*70c0*/  BSSY.RECONVERGENT B0, `(.L_x_105) ;  /* 0x00000fc000007945 */ /* 0x000fe80003800200 */
[----:B------:R-:W2:Y:S02]  /*70d0*/  LDTM.x64 R4, tmem[UR4+0x40] ;  /* 0x00004004000479ee */ /* 0x000ea40008340000 */
[----:B------:R-:W-:Y:S04]  /*70e0*/  @P6 LEA R0, R0, UR48, 0x3 ;  /* 0x0000003000006c11 */ /* 0x000fe8000f8e18ff */
[----:B------:R-:W-:Y:S04]  /*70f0*/  @P6 IADD3 R0, PT, PT, R0, 0x60, RZ ;  /* 0x0000006000006810 */ /* 0x000fe80007ffe0ff */
[----:B------:R-:W-:Y:S01]  /*7100*/  @P6 PRMT R85, R85, 0x654, R0 ;  /* 0x0000065455556816 */ /* 0x000fe20000000000 */
[C---:B--2---:R-:W-:Y:S01]  /*7110*/  FMUL R0, R78.reuse, R4 ;  /* 0x000000044e007220 */ /* 0x044fe20000400000 */
[C---:B------:R-:W-:Y:S01]  /*7120*/  FMUL R2, R78.reuse, R5 ;  /* 0x000000054e027220 */ /* 0x040fe20000400000 */
[C---:B------:R-:W-:Y:S01]  /*7130*/  FMUL R3, R78.reuse, R6 ;  /* 0x000000064e037220 */ /* 0x040fe20000400000 */
[C---:B------:R-:W-:Y:S01]  /*7140*/  FMUL R7, R78.reuse, R7 ;  /* 0x000000074e077220 */ /* 0x040fe20000400000 */
[C---:B------:R-:W-:Y:S01]  /*7150*/  FFMA R0, R81.reuse, R82, R0 ;  /* 0x0000005251007223 */ /* 0x040fe20000000000 */
[C---:B------:R-:W-:Y:S01]  /*7160*/  FFMA R2, R81.reuse, R83, R2 ;  /* 0x0000005351027223 */ /* 0x040fe20000000002 */
[--C-:B------:R-:W-:Y:S02]  /*7170*/  HADD2.F32 R83, -RZ, R90.reuse.H0_H0 ;  /* 0x2000005aff537230 */ /* 0x100fe40000004100 */
[C---:B------:R-:W-:Y:S01]  /*7180*/  FFMA R3, R81.reuse, R84, R3 ;  /* 0x0000005451037223 */ /* 0x040fe20000000003 */
[----:B------:R-:W-:Y:S01]  /*7190*/  FFMA R7, R81, R86, R7 ;  /* 0x0000005651077223 */ /* 0x000fe20000000007 */
[----:B------:R-:W-:Y:S01]  /*71a0*/  FMUL R4, R78, R8 ;  /* 0x000000084e047220 */ /* 0x000fe20000400000 */
[----:B-1----:R-:W-:Y:S01]  /*71b0*/  F2FP.F16.F32.PACK_AB R92, R2, R0 ;  /* 0x00000000025c723e */ /* 0x002fe200000000ff */
[----:B------:R-:W-:Y:S02]  /*71c0*/  HADD2.F32 R82, -RZ, R90.H1_H1 ;  /* 0x3000005aff527230 */ /* 0x000fe40000004100 */
[C---:B------:R-:W-:Y:S01]  /*71d0*/  FMUL R5, R78.reuse, R9 ;  /* 0x000000094e057220 */ /* 0x040fe20000400000 */
[----:B------:R-:W-:Y:S01]  /*71e0*/  F2FP.F16.F32.PACK_AB R93, R7, R3 ;  /* 0x00000003075d723e */ /* 0x000fe200000000ff */
        /* <DEDUP_REMOVED lines=19> */
[----:B------:R1:W-:Y:S01]  /*7320*/  STS.128 [R178+UR48+0x4400], R92 ;  /* 0x0044005cb2007988 */ /* 0x0003e20008000c30 */
        /* <DEDUP_REMOVED lines=8> */
[C---:B------:R-:W-:Y:S01]  /*73b0*/  FMUL R14, R78.reuse, R18 ;  /* 0x000000124e0e7220 */ /* 0x040fe20000400000 */
[----:B------:R-:W-:Y:S01]  /*73c0*/  F2FP.F16.F32.PACK_AB R117, R15, R10 ;  /* 0x0000000a0f75723e */ /* 0x000fe200000000ff */
[C---:B------:R-:W-:Y:S01]  /*73d0*/  FFMA R12, R81.reuse, R3, R12 ;  /* 0x00000003510c7223 */ /* 0x040fe2000000000c */
[--C-:B------:R-:W-:Y:S02]  /*73e0*/  HADD2.F32 R3, -RZ, R99.reuse.H0_H0 ;  /* 0x20000063ff037230 */ /* 0x100fe40000004100 */
[C---:B------:R-:W-:Y:S01]  /*73f0*/  FFMA R13, R81.reuse, R0, R13 ;  /* 0x00000000510d7223 */ /* 0x040fe2000000000d */
[----:B------:R-:W-:Y:S02]  /*7400*/  HADD2.F32 R2, -RZ, R99.H1_H1 ;  /* 0x30000063ff027230 */ /* 0x000fe40000004100 */
[C---:B------:R-:W-:Y:S01]  /*7410*/  FMUL R19, R78.reuse, R19 ;  /* 0x000000134e137220 */ /* 0x040fe20000400000 */
[--C-:B------:R-:W-:Y:S02]  /*7420*/  HADD2.F32 R83, -RZ, R104.reuse.H0_H0 ;  /* 0x20000068ff537230 */ /* 0x100fe40000004100 */
[----:B------:R-:W-:Y:S01]  /*7430*/  FFMA R14, R81, R3, R14 ;  /* 0x00000003510e7223 */ /* 0x000fe2000000000e */
[----:B------:R-:W-:Y:S01]  /*7440*/  F2FP.F16.F32.PACK_AB R118, R13, R12 ;  /* 0x0000000c0d76723e */ /* 0x000fe200000000ff */
        /* <DEDUP_REMOVED lines=38> */
[C---:B------:R-:W-:Y:S01]  /*76b0*/  FMUL R31, R78.reuse, R31 ;  /* 0x0000001f4e1f7220 */ /* 0x040fe20000400000 */
[----:B------:R3:W-:Y:S01]  /*76c0*/  STS.128 [R177+0x4400], R124 ;  /* 0x0044007cb1007388 */ /* 0x0007e20000000c00 */
[--C-:B------:R-:W-:Y:S02]  /*76d0*/  HADD2.F32 R3, -RZ, R114.reuse.H0_H0 ;  /* 0x20000072ff037230 */ /* 0x100fe40000004100 */
[----:B------:R-:W-:Y:S01]  /*76e0*/  FFMA R26, R81, R0, R26 ;  /* 0x00000000511a7223 */ /* 0x000fe2000000001a */
[----:B------:R-:W-:Y:S01]  /*76f0*/  HADD2.F32 R0, -RZ, R113.H1_H1 ;  /* 0x30000071ff007230 */ /* 0x000fe20000004100 */
[----:B------:R-:W-:Y:S01]  /*7700*/  F2FP.F16.F32.PACK_AB R132, R25, R24 ;  /* 0x000000181984723e */ /* 0x000fe200000000ff */
[C---:B------:R-:W-:Y:S01]  /*7710*/  FMUL R28, R78.reuse, R32 ;  /* 0x000000204e1c7220 */ /* 0x040fe20000400000 */
[----:B------:R-:W-:Y:S02]  /*7720*/  HADD2.F32 R2, -RZ, R114.H1_H1 ;  /* 0x30000072ff027230 */ /* 0x000fe40000004100 */
[C---:B------:R-:W-:Y:S01]  /*7730*/  FMUL R29, R78.reuse, R33 ;  /* 0x000000214e1d7220 */ /* 0x040fe20000400000 */
[--C-:B------:R-:W-:Y:S02]  /*7740*/  HADD2.F32 R83, -RZ, R115.reuse.H0_H0 ;  /* 0x20000073ff537230 */ /* 0x100fe40000004100 */
[C---:B------:R-:W-:Y:S01]  /*7750*/  FFMA R31, R81.reuse, R0, R31 ;  /* 0x00000000511f7223 */ /* 0x040fe2000000001f */
[C---:B------:R-:W-:Y:S01]  /*7760*/  FFMA R28, R81.reuse, R3, R28 ;  /* 0x00000003511c7223 */ /* 0x040fe2000000001c */
[----:B------:R-:W-:Y:S01]  /*7770*/  FFMA R29, R81, R2, R29 ;  /* 0x00000002511d7223 */ /* 0x000fe2000000001d */
[C---:B------:R-:W-:Y:S01]  /*7780*/  FMUL R30, R78.reuse, R34 ;  /* 0x000000224e1e7220 */ /* 0x040fe20000400000 */
[----:B------:R-:W-:Y:S01]  /*7790*/  HADD2.F32 R82, -RZ, R115.H1_H1 ;  /* 0x30000073ff527230 */ /* 0x000fe20000004100 */
[----:B------:R-:W-:Y:S01]  /*77a0*/  F2FP.F16.F32.PACK_AB R133, R31, R26 ;  /* 0x0000001a1f85723e */ /* 0x000fe200000000ff */
        /* <DEDUP_REMOVED lines=16> */
[----:B-1----:R-:W-:Y:S01]  /*78b0*/  F2FP.F16.F32.PACK_AB R92, R33, R32 ;  /* 0x00000020215c723e */ /* 0x002fe200000000ff */
        /* <DEDUP_REMOVED lines=42> */
[--C-:B------:R-:W-:Y:S02]  /*7b60*/  HADD2.F32 R3, -RZ, R136.reuse.H0_H0 ;  /* 0x20000088ff037230 */ /* 0x100fe40000004100 */
[C---:B------:R-:W-:Y:S01]  /*7b70*/  FFMA R46, R81.reuse, R83, R46 ;  /* 0x00000053512e7223 */ /* 0x040fe2000000002e */
[C---:B------:R-:W-:Y:S01]  /*7b80*/  FMUL R48, R78.reuse, R52 ;  /* 0x000000344e307220 */ /* 0x040fe20000400000 */
        /* <DEDUP_REMOVED lines=17> */
[C---:B------:R-:W-:Y:S01]  /*7ca0*/  FFMA R52, R81.reuse, R0, R52 ;  /* 0x0000000051347223 */ /* 0x040fe20000000034 */
[C---:B------:R-:W-:Y:S01]  /*7cb0*/  FFMA R53, R81.reuse, R2, R53 ;  /* 0x0000000251357223 */ /* 0x040fe20000000035 */
[----:B------:R-:W-:Y:S02]  /*7cc0*/  HADD2.F32 R0, -RZ, R139.H1_H1 ;  /* 0x3000008bff007230 */ /* 0x000fe40000004100 */
[----:B------:R-:W-:Y:S01]  /*7cd0*/  FFMA R54, R81, R3, R54 ;  /* 0x0000000351367223 */ /* 0x000fe20000000036 */
[C---:B------:R-:W-:Y:S01]  /*7ce0*/  FMUL R59, R78.reuse, R59 ;  /* 0x0000003b4e3b7220 */ /* 0x040fe20000400000 */
[--C-:B------:R-:W-:Y:S02]  /*7cf0*/  HADD2.F32 R3, -RZ, R144.reuse.H0_H0 ;  /* 0x20000090ff037230 */ /* 0x100fe40000004100 */
[C---:B------:R-:W-:Y:S01]  /*7d00*/  FMUL R56, R78.reuse, R60 ;  /* 0x0000003c4e387220 */ /* 0x040fe20000400000 */
[----:B------:R-:W-:Y:S02]  /*7d10*/  HADD2.F32 R2, -RZ, R144.H1_H1 ;  /* 0x30000090ff027230 */ /* 0x000fe40000004100 */
[C---:B------:R-:W-:Y:S01]  /*7d20*/  FMUL R57, R78.reuse, R61 ;  /* 0x0000003d4e397220 */ /* 0x040fe20000400000 */
[--C-:B------:R-:W-:Y:S01]  /*7d30*/  HADD2.F32 R83, -RZ, R145.reuse.H0_H0 ;  /* 0x20000091ff537230 */ /* 0x100fe20000004100 */
[----:B------:R-:W-:Y:S01]  /*7d40*/  F2FP.F16.F32.PACK_AB R118, R45, R44 ;  /* 0x0000002c2d76723e */ /* 0x000fe200000000ff */
[C---:B------:R-:W-:Y:S01]  /*7d50*/  FMUL R58, R78.reuse, R62 ;  /* 0x0000003e4e3a7220 */ /* 0x040fe20000400000 */
[----:B------:R-:W-:Y:S01]  /*7d60*/  F2FP.F16.F32.PACK_AB R119, R51, R46 ;  /* 0x0000002e3377723e */ /* 0x000fe200000000ff */
[C---:B------:R-:W-:Y:S01]  /*7d70*/  FFMA R59, R81.reuse, R0, R59 ;  /* 0x00000000513b7223 */ /* 0x040fe2000000003b */
[C---:B------:R-:W-:Y:S01]  /*7d80*/  FFMA R56, R81.reuse, R3, R56 ;  /* 0x0000000351387223 */ /* 0x040fe20000000038 */
[----:B------:R-:W-:Y:S02]  /*7d90*/  HADD2.F32 R0, -RZ, R145.H1_H1 ;  /* 0x30000091ff007230 */ /* 0x000fe40000004100 */
[C---:B------:R-:W-:Y:S01]  /*7da0*/  FFMA R57, R81.reuse, R2, R57 ;  /* 0x0000000251397223 */ /* 0x040fe20000000039 */
[----:B------:R1:W-:Y:S01]  /*7db0*/  STS.128 [R182+0x4400], R116 ;  /* 0x00440074b6007388 */ /* 0x0003e20000000c00 */
[C---:B------:R-:W-:Y:S01]  /*7dc0*/  FMUL R63, R78.reuse, R63 ;  /* 0x0000003f4e3f7220 */ /* 0x040fe20000400000 */
[--C-:B------:R-:W-:Y:S02]  /*7dd0*/  HADD2.F32 R3, -RZ, R146.reuse.H0_H0 ;  /* 0x20000092ff037230 */ /* 0x100fe40000004100 */
[C---:B------:R-:W-:Y:S01]  /*7de0*/  FFMA R58, R81.reuse, R83, R58 ;  /* 0x00000053513a7223 */ /* 0x040fe2000000003a */
        /* <DEDUP_REMOVED lines=8> */
[----:B---3--:R-:W-:Y:S01]  /*7e70*/  F2FP.F16.F32.PACK_AB R124, R49, R48 ;  /* 0x00000030317c723e */ /* 0x008fe200000000ff */
[----:B------:R-:W-:Y:S01]  /*7e80*/  FFMA R60, R81, R3, R60 ;  /* 0x00000003513c7223 */ /* 0x000fe2000000003c */
[----:B------:R-:W-:Y:S01]  /*7e90*/  F2FP.F16.F32.PACK_AB R125, R55, R50 ;  /* 0x00000032377d723e */ /* 0x000fe200000000ff */
[----:B------:R-:W-:Y:S01]  /*7ea0*/  FFMA R61, R81, R2, R61 ;  /* 0x00000002513d7223 */ /* 0x000fe2000000003d */
[----:B------:R-:W-:Y:S01]  /*7eb0*/  F2FP.F16.F32.PACK_AB R126, R53, R52 ;  /* 0x00000034357e723e */ /* 0x000fe200000000ff */
[----:B------:R-:W-:Y:S01]  /*7ec0*/  FFMA R62, R81, R83, R62 ;  /* 0x00000053513e7223 */ /* 0x000fe2000000003e */
[----:B------:R-:W-:Y:S01]  /*7ed0*/  F2FP.F16.F32.PACK_AB R127, R59, R54 ;  /* 0x000000363b7f723e */ /* 0x000fe200000000ff */
[----:B------:R-:W-:Y:S01]  /*7ee0*/  FFMA R67, R81, R82, R67 ;  /* 0x0000005251437223 */ /* 0x000fe20000000043 */
[----:B----4-:R-:W-:Y:S02]  /*7ef0*/  F2FP.F16.F32.PACK_AB R132, R57, R56 ;  /* 0x000000383984723e */ /* 0x010fe400000000ff */
[----:B------:R-:W-:Y:S01]  /*7f00*/  F2FP.F16.F32.PACK_AB R133, R63, R58 ;  /* 0x0000003a3f85723e */ /* 0x000fe200000000ff */
[----:B------:R1:W-:Y:S01]  /*7f10*/  STS.128 [R174+0x4400], R124 ;  /* 0x0044007cae007388 */ /* 0x0003e20000000c00 */
[----:B------:R-:W-:Y:S02]  /*7f20*/  F2FP.F16.F32.PACK_AB R134, R61, R60 ;  /* 0x0000003c3d86723e */ /* 0x000fe400000000ff */
[----:B------:R-:W-:Y:S02]  /*7f30*/  F2FP.F16.F32.PACK_AB R135, R67, R62 ;  /* 0x0000003e4387723e */ /* 0x000fe400000000ff */
[----:B------:R-:W-:Y:S02]  /*7f40*/  LEA R0, R101, UR48, 0x3 ;  /* 0x0000003065007c11 */ /* 0x000fe4000f8e18ff */
[----:B------:R-:W-:Y:S01]  /*7f50*/  @P6 SHF.L.U32 R3, R167, 0x1f, RZ ;  /* 0x0000001fa7036819 */ /* 0x000fe200000006ff */
        /* <DEDUP_REMOVED lines=9> */
[----:B------:R-:W-:Y:S02]  /*7ff0*/  UIADD3 UR8, UP0, UPT, UR52, 0x680, URZ ;  /* 0x0000068034087890 */ /* 0x000fe4000ff1e0ff */
[----:B------:R-:W-:Y:S02]  /*8000*/  UIADD3 UR5, UPT, UPT, UR41, 0x40, URZ ;  /* 0x0000004029057890 */ /* 0x000fe4000fffe0ff */
[----:B------:R-:W-:Y:S02]  /*8010*/  UIADD3 UR4, UPT, UPT, UR48, 0x4400, URZ ;  /* 0x0000440030047890 */ /* 0x000fe4000fffe0ff */
[----:B------:R-:W-:Y:S01]  /*8020*/  UIADD3.X UR9, UPT, UPT, URZ, UR53, URZ, UP0, !UPT ;  /* 0x00000035ff097290 */ /* 0x000fe200087fe4ff */
[----:B------:R-:W-:Y:S01]  /*8030*/  UMOV UR6, UR42 ;  /* 0x0000002a00067c82 */ /* 0x000fe20008000000 */
[----:B------:R-:W-:Y:S07]  /*8040*/  UMOV UR7, UR36 ;  /* 0x0000002400077c82 */ /* 0x000fee0008000000 */
[----:B------:R2:W-:Y:S01]  /*8050*/  UTMASTG.3D [UR4], [UR8] ;  /* 0x00000004080073b5 */ /* 0x0005e20008010000 */
[----:B------:R0:W-:Y:S01]  /*8060*/  UTMACMDFLUSH ;  /* 0x00000000000079b7 */ /* 0x0001e20000000000 */
[----:B--2---:R-:W-:Y:S04]  /*8070*/  DEPBAR.LE SB0, 0x1 ;  /* 0x000080400000791a */ /* 0x004fe80000000000 */
.L_x_106:
[----:B------:R-:W-:Y:S05]  /*8080*/  BSYNC.RECONVERGENT B0 ;  /* 0x0000000000007941 */ /* 0x000fea0003800200 */
.L_x_105:
[----:B------:R-:W-:Y:S01]  /*8090*/  BAR.SYNC.DEFER_BLOCKING 0x1, 0x80 ;  /* 0x0042000000007b1d */ /* 0x000fe20000010000 */
[----:B------:R-:W-:Y:S04]  /*80a0*/  UIADD3 UR40, UPT, UPT, UR51, 0x1, URZ ;  /* 0x0000000133287890 */ /* 0x000fe8000fffe0ff */
[----:B------:R-:W-:Y:S04]  /*80b0*/  UISETP.NE.AND UP0, UPT, UR40, 0x4, UPT ;  /* 0x000000042800788c */ /* 0x000fe8000bf05270 */
[----:B------:R-:W-:Y:S01]  /*80c0*/  USEL UR40, UR40, URZ, UP0 ;  /* 0x000000ff28287287 */ /* 0x000fe20008000000 */
[----:B------:R2:W-:Y:S01]  /*80d0*/  @P6 SYNCS.ARRIVE.TRANS64.RED.A1T0 RZ, [R85+URZ], RZ ;  /* 0x000000ff55ff69a7 */ /* 0x0005e200081004ff */
[----:B------:R-:W-:Y:S01]  /*80e0*/  BSSY B1, `(.L_x_107) ;  /* 0x0000020000017945 */ /* 0x000fe20003800000 */
[----:B------:R-:W3:Y:S02]  /*80f0*/  @P6 SYNCS.PHASECHK.TRANS64.TRYWAIT P0, [R0+URZ+0x40], R3 ;  /* 0x00004003000065a7 */ /* 0x000ee400080011ff */
[----:B---3--:R-:W-:Y:S01]  /*8100*/  @P6 SEL R103, RZ, 0x1, !P0 ;  /* 0x00000001ff676807 */ /* 0x008fe20004000000 */
[----:B--2---:R-:W-:Y:S06]  /*8110*/  @!P6 BRA `(.L_x_108) ;  /* 0x000000000070e947 */ /* 0x004fec0003800000 */
        /* <DEDUP_REMOVED lines=9> */
[----:B------:R-:W-:Y:S04]  /*81b0*/  SHF.L.U32 R7, R167, 0x1f, RZ ;  /* 0x0000001fa7077819 */ /* 0x000fe800000006ff */
[----:B------:R-:W2:Y:S02]  /*81c0*/  SYNCS.PHASECHK.TRANS64.TRYWAIT P0, [R0+URZ+0x40], R7 ;  /* 0x00004007000075a7 */ /* 0x000ea400080011ff */
[----:B--2---:R-:W-:Y:S05]  /*81d0*/  @!P0 BRA `(.L_x_111) ;  /* 0x0000003400188947 */ /* 0x004fea0003800000 */
.L_x_110:
[----:B------:R-:W-:Y:S05]  /*81e0*/  BSYNC B0 ;  /* 0x0000000000007941 */ /* 0x000fea0003800000 */
.L_x_109:
        /* <DEDUP_REMOVED lines=15> */
.L_x_108:
[----:B------:R-:W-:Y:S05]  /*82e0*/  BSYNC B1 ;  /* 0x0000000000017941 */ /* 0x000fea0003800000 */
.L_x_107:
        /* <DEDUP_REMOVED lines=21> */
.L_x_112:
[----:B------:R-:W-:Y:S05]  /*8440*/  WARPSYNC.ALL ;  /* 0x0000000000007948 */ /* 0x000fea0003800000 */
[----:B------:R-:W-:Y:S01]  /*8450*/  R2UR UR4, R80 ;  /* 0x00000000500472ca */ /* 0x000fe200000e0000 */
[--C-:B----4-:R-:W-:Y:S01]  /*8460*/  HADD2.F32 R82, -RZ, R88.reuse.H0_H0 ;  /* 0x20000058ff527230 */ /* 0x110fe20000004100 */
[----:B------:R-:W-:Y:S01]  /*8470*/  ISETP.NE.AND P6, PT, R176, RZ, PT ;  /* 0x000000ffb000720c */ /* 0x000fe20003fc5270 */
[----:B------:R-:W-:Y:S01]  /*8480*/  HADD2.F32 R83, -RZ, R88.H1_H1 ;  /* 0x30000058ff537230 */ /* 0x000fe20000004100 */
[----:B------:R-:W-:Y:S01]  /*8490*/  MOV R3, UR40 ;  /* 0x0000002800037c02 */ /* 0x000fe20008000f00 */
[----:B------:R-:W-:Y:S01]  /*84a0*/  BSSY.RECONVERGENT B0, `(.L_x_113) ;  /* 0x0000100000007945 */ /* 0x000fe20003800200 */
[----:B------:R-:W-:Y:S02]  /*84b0*/  MOV R84, UR37 ;  /* 0x0000002500547c02 */ /* 0x000fe40008000f00 */
[----:B------:R-:W-:Y:S05]  /*84c0*/  ISETP.NE.AND P0, PT, R170, RZ, PT ;  /* 0x000000ffaa00720c */ /* 0x000fea0003f05270 */
[----:B------:R-:W3:Y:S02]  /*84d0*/  LDTM.x64 R4, tmem[UR4+0x80] ;  /* 0x00008004000479ee */ /* 0x000ee40008340000 */
[----:B------:R-:W-:Y:S04]  /*84e0*/  @P6 LEA R3, R3, UR48, 0x3 ;  /* 0x0000003003036c11 */ /* 0x000fe8000f8e18ff */
[----:B------:R-:W-:Y:S04]  /*84f0*/  @P6 IADD3 R3, PT, PT, R3, 0x60, RZ ;  /* 0x0000006003036810 */ /* 0x000fe80007ffe0ff */
[----:B------:R-:W-:Y:S01]  /*8500*/  @P6 PRMT R84, R84, 0x654, R3 ;  /* 0x0000065454546816 */ /* 0x000fe20000000003 */
[C---:B---3--:R-:W-:Y:S01]  /*8510*/  FMUL R0, R78.reuse, R4 ;  /* 0x000000044e007220 */ /* 0x048fe20000400000 */
[C---:B------:R-:W-:Y:S01]  /*8520*/  FMUL R3, R78.reuse, R6 ;  /* 0x000000064e037220 */ /* 0x040fe20000400000 */
[C---:B------:R-:W-:Y:S01]  /*8530*/  FMUL R4, R78.reuse, R8 ;  /* 0x000000084e047220 */ /* 0x040fe20000400000 */
[C---:B------:R-:W-:Y:S01]  /*8540*/  FMUL R6, R78.reuse, R10 ;  /* 0x0000000a4e067220 */ /* 0x040fe20000400000 */
[C---:B------:R-:W-:Y:S01]  /*8550*/  FFMA R0, R81.reuse, R82, R0 ;  /* 0x0000005251007223 */ /* 0x040fe20000000000 */
[C---:B------:R-:W-:Y:S01]  /*8560*/  FMUL R8, R78.reuse, R12 ;  /* 0x0000000c4e087220 */ /* 0x040fe20000400000 */
        /* <DEDUP_REMOVED lines=38> */
[--C-:B------:R-:W-:Y:S02]  /*87d0*/  HADD2.F32 R64, -RZ, R89.reuse.H0_H0 ;  /* 0x20000059ff407230 */ /* 0x100fe40000004100 */
[C---:B------:R-:W-:Y:S01]  /*87e0*/  FMUL R49, R78.reuse, R53 ;  /* 0x000000354e317220 */ /* 0x040fe20000400000 */
[C---:B------:R-:W-:Y:S01]  /*87f0*/  FMUL R62, R78.reuse, R66 ;  /* 0x000000424e3e7220 */ /* 0x040fe20000400000 */
[----:B------:R-:W-:Y:S02]  /*8800*/  HADD2.F32 R66, -RZ, R89.H1_H1 ;  /* 0x30000059ff427230 */ /* 0x000fe40000004100 */
[C---:B------:R-:W-:Y:S01]  /*8810*/  FMUL R53, R78.reuse, R57 ;  /* 0x000000394e357220 */ /* 0x040fe20000400000 */
[C---:B------:R-:W-:Y:S01]  /*8820*/  FMUL R7, R78.reuse, R7 ;  /* 0x000000074e077220 */ /* 0x040fe20000400000 */
[C---:B------:R-:W-:Y:S01]  /*8830*/  FMUL R57, R78.reuse, R61 ;  /* 0x0000003d4e397220 */ /* 0x040fe20000400000 */
[----:B------:R-:W-:Y:S01]  /*8840*/  FMUL R61, R78, R65 ;  /* 0x000000414e3d7220 */ /* 0x000fe20000400000 */
[--C-:B------:R-:W-:Y:S02]  /*8850*/  HADD2.F32 R65, -RZ, R90.reuse.H0_H0 ;  /* 0x2000005aff417230 */ /* 0x100fe40000004100 */
[C---:B------:R-:W-:Y:S01]  /*8860*/  FFMA R2, R81.reuse, R83, R2 ;  /* 0x0000005351027223 */ /* 0x040fe20000000002 */
[C---:B------:R-:W-:Y:S01]  /*8870*/  FFMA R3, R81.reuse, R64, R3 ;  /* 0x0000004051037223 */ /* 0x040fe20000000003 */
[----:B------:R-:W-:Y:S02]  /*8880*/  HADD2.F32 R64, -RZ, R90.H1_H1 ;  /* 0x3000005aff407230 */ /* 0x000fe40000004100 */
[C---:B------:R-:W-:Y:S01]  /*8890*/  FFMA R7, R81.reuse, R66, R7 ;  /* 0x0000004251077223 */ /* 0x040fe20000000007 */
[----:B------:R-:W-:Y:S01]  /*88a0*/  FFMA R4, R81, R65, R4 ;  /* 0x0000004151047223 */ /* 0x000fe20000000004 */
[--C-:B------:R-:W-:Y:S01]  /*88b0*/  HADD2.F32 R65, -RZ, R91.reuse.H0_H0 ;  /* 0x2000005bff417230 */ /* 0x100fe20000004100 */
[----:B-1----:R-:W-:Y:S01]  /*88c0*/  F2FP.F16.F32.PACK_AB R92, R2, R0 ;  /* 0x00000000025c723e */ /* 0x002fe200000000ff */
[----:B------:R-:W-:Y:S01]  /*88d0*/  HADD2.F32 R0, -RZ, R91.H1_H1 ;  /* 0x3000005bff007230 */ /* 0x000fe20000004100 */
[----:B------:R-:W-:Y:S01]  /*88e0*/  F2FP.F16.F32.PACK_AB R93, R7, R3 ;  /* 0x00000003075d723e */ /* 0x000fe200000000ff */
[--C-:B--2---:R-:W-:Y:S02]  /*88f0*/  HADD2.F32 R3, -RZ, R96.reuse.H0_H0 ;  /* 0x20000060ff037230 */ /* 0x104fe40000004100 */
[C---:B------:R-:W-:Y:S01]  /*8900*/  FMUL R11, R78.reuse, R11 ;  /* 0x0000000b4e0b7220 */ /* 0x040fe20000400000 */
[----:B------:R-:W-:Y:S02]  /*8910*/  HADD2.F32 R2, -RZ, R96.H1_H1 ;  /* 0x30000060ff027230 */ /* 0x000fe40000004100 */
[C---:B------:R-:W-:Y:S01]  /*8920*/  FFMA R5, R81.reuse, R64, R5 ;  /* 0x0000004051057223 */ /* 0x040fe20000000005 */
[C---:B------:R-:W-:Y:S01]  /*8930*/  FFMA R6, R81.reuse, R65, R6 ;  /* 0x0000004151067223 */ /* 0x040fe20000000006 */
[C---:B------:R-:W-:Y:S01]  /*8940*/  FFMA R11, R81.reuse, R0, R11 ;  /* 0x00000000510b7223 */ /* 0x040fe2000000000b */
[--C-:B------:R-:W-:Y:S02]  /*8950*/  HADD2.F32 R0, -RZ, R97.reuse.H0_H0 ;  /* 0x20000061ff007230 */ /* 0x100fe40000004100 */
[C---:B------:R-:W-:Y:S01]  /*8960*/  FFMA R8, R81.reuse, R3, R8 ;  /* 0x0000000351087223 */ /* 0x040fe20000000008 */
[--C-:B------:R-:W-:Y:S02]  /*8970*/  HADD2.F32 R3, -RZ, R98.reuse.H0_H0 ;  /* 0x20000062ff037230 */ /* 0x100fe40000004100 */
[C---:B------:R-:W-:Y:S01]  /*8980*/  FFMA R9, R81.reuse, R2, R9 ;  /* 0x0000000251097223 */ /* 0x040fe20000000009 */
[----:B------:R-:W-:Y:S02]  /*8990*/  HADD2.F32 R2, -RZ, R97.H1_H1 ;  /* 0x30000061ff027230 */ /* 0x000fe40000004100 */
[C---:B------:R-:W-:Y:S01]  /*89a0*/  FMUL R15, R78.reuse, R15 ;  /* 0x0000000f4e0f7220 */ /* 0x040fe20000400000 */
[----:B------:R-:W-:Y:S01]  /*89b0*/  FFMA R10, R81, R0, R10 ;  /* 0x00000000510a7223 */ /* 0x000fe2000000000a */
[----:B------:R-:W-:Y:S01]  /*89c0*/  HADD2.F32 R0, -RZ, R98.H1_H1 ;  /* 0x30000062ff007230 */ /* 0x000fe20000004100 */
[----:B------:R-:W-:Y:S01]  /*89d0*/  F2FP.F16.F32.PACK_AB R94, R5, R4 ;  /* 0x00000004055e723e */ /* 0x000fe200000000ff */
[--C-:B------:R-:W-:Y:S02]  /*89e0*/  HADD2.F32 R5, -RZ, R104.reuse.H0_H0 ;  /* 0x20000068ff057230 */ /* 0x100fe40000004100 */
[C---:B------:R-:W-:Y:S01]  /*89f0*/  FFMA R15, R81.reuse, R2, R15 ;  /* 0x00000002510f7223 */ /* 0x040fe2000000000f */
[--C-:B------:R-:W-:Y:S02]  /*8a00*/  HADD2.F32 R2, -RZ, R99.reuse.H1_H1 ;  /* 0x30000063ff027230 */ /* 0x100fe40000004100 */
[C---:B------:R-:W-:Y:S01]  /*8a10*/  FFMA R12, R81.reuse, R3, R12 ;  /* 0x00000003510c7223 */ /* 0x040fe2000000000c */
[----:B------:R-:W-:Y:S02]  /*8a20*/  HADD2.F32 R3, -RZ, R99.H0_H0 ;  /* 0x20000063ff037230 */ /* 0x000fe40000004100 */
[C---:B------:R-:W-:Y:S01]  /*8a30*/  FMUL R19, R78.reuse, R19 ;  /* 0x000000134e137220 */ /* 0x040fe20000400000 */
[----:B------:R-:W-:Y:S02]  /*8a40*/  HADD2.F32 R4, -RZ, R107.H1_H1 ;  /* 0x3000006bff047230 */ /* 0x000fe40000004100 */
[C---:B------:R-:W-:Y:S01]  /*8a50*/  FFMA R13, R81.reuse, R0, R13 ;  /* 0x00000000510d7223 */ /* 0x040fe2000000000d */
[----:B------:R-:W-:Y:S02]  /*8a60*/  HADD2.F32 R0, -RZ, R104.H1_H1 ;  /* 0x30000068ff007230 */ /* 0x000fe40000004100 */
[C---:B------:R-:W-:Y:S01]  /*8a70*/  FFMA R14, R81.reuse, R3, R14 ;  /* 0x00000003510e7223 */ /* 0x040fe2000000000e */
[--C-:B------:R-:W-:Y:S02]  /*8a80*/  HADD2.F32 R3, -RZ, R106.reuse.H0_H0 ;  /* 0x2000006aff037230 */ /* 0x100fe40000004100 */
[C---:B------:R-:W-:Y:S01]  /*8a90*/  FFMA R19, R81.reuse, R2, R19 ;  /* 0x0000000251137223 */ /* 0x040fe20000000013 */
[----:B------:R-:W-:Y:S02]  /*8aa0*/  HADD2.F32 R2, -RZ, R105.H0_H0 ;  /* 0x20000069ff027230 */ /* 0x000fe40000004100 */
[C---:B------:R-:W-:Y:S01]  /*8ab0*/  FFMA R16, R81.reuse, R5, R16 ;  /* 0x0000000551107223 */ /* 0x040fe20000000010 */
[----:B------:R-:W-:Y:S02]  /*8ac0*/  HADD2.F32 R5, -RZ, R107.H0_H0 ;  /* 0x2000006bff057230 */ /* 0x000fe40000004100 */
[C---:B------:R-:W-:Y:S01]  /*8ad0*/  FFMA R17, R81.reuse, R0, R17 ;  /* 0x0000000051117223 */ /* 0x040fe20000000011 */
[----:B------:R-:W-:Y:S02]  /*8ae0*/  HADD2.F32 R0, -RZ, R105.H1_H1 ;  /* 0x30000069ff007230 */ /* 0x000fe40000004100 */
[C---:B------:R-:W-:Y:S01]  /*8af0*/  FMUL R23, R78.reuse, R23 ;  /* 0x000000174e177220 */ /* 0x040fe20000400000 */
[C---:B------:R-:W-:Y:S01]  /*8b00*/  FFMA R18, R81.reuse, R2, R18 ;  /* 0x0000000251127223 */ /* 0x040fe20000000012 */
[----:B------:R-:W-:Y:S02]  /*8b10*/  HADD2.F32 R2, -RZ, R106.H1_H1 ;  /* 0x3000006aff027230 */ /* 0x000fe40000004100 */
[C---:B------:R-:W-:Y:S01]  /*8b20*/  FMUL R27, R78.reuse, R27 ;  /* 0x0000001b4e1b7220 */ /* 0x040fe20000400000 */
[C---:B------:R-:W-:Y:S01]  /*8b30*/  FFMA R23, R81.reuse, R0, R23 ;  /* 0x0000000051177223 */ /* 0x040fe20000000017 */
[----:B------:R-:W-:Y:S02]  /*8b40*/  HADD2.F32 R0, -RZ, R112.H0_H0 ;  /* 0x20000070ff007230 */ /* 0x000fe40000004100 */
[C---:B------:R-:W-:Y:S01]  /*8b50*/  FFMA R20, R81.reuse, R3, R20 ;  /* 0x0000000351147223 */ /* 0x040fe20000000014 */
[----:B------:R-:W-:Y:S02]  /*8b60*/  HADD2.F32 R3, -RZ, R114.H0_H0 ;  /* 0x20000072ff037230 */ /* 0x000fe40000004100 */
[C---:B------:R-:W-:Y:S01]  /*8b70*/  FFMA R21, R81.reuse, R2, R21 ;  /* 0x0000000251157223 */ /* 0x040fe20000000015 */
[C---:B------:R-:W-:Y:S01]  /*8b80*/  FFMA R22, R81.reuse, R5, R22 ;  /* 0x0000000551167223 */ /* 0x040fe20000000016 */
[C---:B------:R-:W-:Y:S01]  /*8b90*/  FFMA R27, R81.reuse, R4, R27 ;  /* 0x00000004511b7223 */ /* 0x040fe2000000001b */
[C---:B------:R-:W-:Y:S01]  /*8ba0*/  FFMA R24, R81.reuse, R0, R24 ;  /* 0x0000000051187223 */ /* 0x040fe20000000018 */
[----:B------:R-:W-:Y:S02]  /*8bb0*/  HADD2.F32 R2, -RZ, R112.H1_H1 ;  /* 0x30000070ff027230 */ /* 0x000fe40000004100 */
[C---:B------:R-:W-:Y:S01]  /*8bc0*/  FMUL R31, R78.reuse, R31 ;  /* 0x0000001f4e1f7220 */ /* 0x040fe20000400000 */
[----:B------:R-:W-:Y:S02]  /*8bd0*/  HADD2.F32 R0, -RZ, R113.H0_H0 ;  /* 0x20000071ff007230 */ /* 0x000fe40000004100 */
[C---:B------:R-:W-:Y:S01]  /*8be0*/  FMUL R35, R78.reuse, R35 ;  /* 0x000000234e237220 */ /* 0x040fe20000400000 */
[----:B------:R-:W-:Y:S02]  /*8bf0*/  HADD2.F32 R5, -RZ, R115.H0_H0 ;  /* 0x20000073ff057230 */ /* 0x000fe40000004100 */
[C---:B------:R-:W-:Y:S01]  /*8c00*/  FFMA R25, R81.reuse, R2, R25 ;  /* 0x0000000251197223 */ /* 0x040fe20000000019 */
[----:B------:R-:W-:Y:S02]  /*8c10*/  HADD2.F32 R2, -RZ, R114.H1_H1 ;  /* 0x30000072ff027230 */ /* 0x000fe40000004100 */
[----:B------:R-:W-:Y:S01]  /*8c20*/  FFMA R26, R81, R0, R26 ;  /* 0x00000000511a7223 */ /* 0x000fe2000000001a */
[----:B------:R-:W-:Y:S02]  /*8c30*/  HADD2.F32 R0, -RZ, R113.H1_H1 ;  /* 0x30000071ff007230 */ /* 0x000fe40000004100 */
[C---:B------:R-:W-:Y:S01]  /*8c40*/  FMUL R39, R78.reuse, R39 ;  /* 0x000000274e277220 */ /* 0x040fe20000400000 */
[----:B------:R-:W-:Y:S01]  /*8c50*/  HADD2.F32 R4, -RZ, R115.H1_H1 ;  /* 0x30000073ff047230 */ /* 0x000fe20000004100 */
[----:B------:R-:W-:Y:S01]  /*8c60*/  F2FP.F16.F32.PACK_AB R95, R11, R6 ;  /* 0x000000060b5f723e */ /* 0x000fe200000000ff */
[C---:B------:R-:W-:Y:S01]  /*8c70*/  FMUL R43, R78.reuse, R43 ;  /* 0x0000002b4e2b7220 */ /* 0x040fe20000400000 */
[C---:B------:R-:W-:Y:S01]  /*8c80*/  FFMA R31, R81.reuse, R0, R31 ;  /* 0x00000000511f7223 */ /* 0x040fe2000000001f */
[--C-:B------:R-:W-:Y:S02]  /*8c90*/  HADD2.F32 R0, -RZ, R120.reuse.H0_H0 ;  /* 0x20000078ff007230 */ /* 0x100fe40000004100 */
[C---:B------:R-:W-:Y:S01]  /*8ca0*/  FFMA R28, R81.reuse, R3, R28 ;  /* 0x00000003511c7223 */ /* 0x040fe2000000001c */
[----:B------:R1:W-:Y:S01]  /*8cb0*/  STS.128 [R178+UR48+0x8400], R92 ;  /* 0x0084005cb2007988 */ /* 0x0003e20008000c30 */
[C---:B------:R-:W-:Y:S01]  /*8cc0*/  FFMA R29, R81.reuse, R2, R29 ;  /* 0x00000002511d7223 */ /* 0x040fe2000000001d */
[C---:B------:R-:W-:Y:S01]  /*8cd0*/  FFMA R30, R81.reuse, R5, R30 ;  /* 0x00000005511e7223 */ /* 0x040fe2000000001e */
[C---:B------:R-:W-:Y:S01]  /*8ce0*/  FFMA R35, R81.reuse, R4, R35 ;  /* 0x0000000451237223 */ /* 0x040fe20000000023 */
[----:B------:R-:W-:Y:S02]  /*8cf0*/  HADD2.F32 R2, -RZ, R120.H1_H1 ;  /* 0x30000078ff027230 */ /* 0x000fe40000004100 */
[----:B------:R-:W-:Y:S01]  /*8d00*/  FFMA R32, R81, R0, R32 ;  /* 0x0000000051207223 */ /* 0x000fe20000000020 */
[--C-:B------:R-:W-:Y:S01]  /*8d10*/  HADD2.F32 R3, -RZ, R121.reuse.H0_H0 ;  /* 0x20000079ff037230 */ /* 0x100fe20000004100 */
[----:B------:R-:W-:Y:S01]  /*8d20*/  F2FP.F16.F32.PACK_AB R8, R9, R8 ;  /* 0x000000080908723e */ /* 0x000fe200000000ff */
[----:B------:R-:W-:Y:S02]  /*8d30*/  HADD2.F32 R0, -RZ, R121.H1_H1 ;  /* 0x30000079ff007230 */ /* 0x000fe40000004100 */
[C---:B------:R-:W-:Y:S01]  /*8d40*/  FFMA R33, R81.reuse, R2, R33 ;  /* 0x0000000251217223 */ /* 0x040fe20000000021 */
[--C-:B------:R-:W-:Y:S02]  /*8d50*/  HADD2.F32 R5, -RZ, R123.reuse.H0_H0 ;  /* 0x2000007bff057230 */ /* 0x100fe40000004100 */
[C---:B------:R-:W-:Y:S01]  /*8d60*/  FFMA R34, R81.reuse, R3, R34 ;  /* 0x0000000351227223 */ /* 0x040fe20000000022 */
[--C-:B------:R-:W-:Y:S02]  /*8d70*/  HADD2.F32 R3, -RZ, R122.reuse.H0_H0 ;  /* 0x2000007aff037230 */ /* 0x100fe40000004100 */
[----:B------:R-:W-:Y:S01]  /*8d80*/  FFMA R39, R81, R0, R39 ;  /* 0x0000000051277223 */ /* 0x000fe20000000027 */
[----:B------:R-:W-:Y:S01]  /*8d90*/  HADD2.F32 R0, -RZ, R122.H1_H1 ;  /* 0x3000007aff007230 */ /* 0x000fe20000004100 */
[----:B------:R-:W-:Y:S01]  /*8da0*/  F2FP.F16.F32.PACK_AB R9, R15, R10 ;  /* 0x0000000a0f09723e */ /* 0x000fe200000000ff */
[----:B------:R-:W-:Y:S02]  /*8db0*/  HADD2.F32 R2, -RZ, R123.H1_H1 ;  /* 0x3000007bff027230 */ /* 0x000fe40000004100 */
[C---:B------:R-:W-:Y:S01]  /*8dc0*/  FFMA R36, R81.reuse, R3, R36 ;  /* 0x0000000351247223 */ /* 0x040fe20000000024 */
[--C-:B------:R-:W-:Y:S02]  /*8dd0*/  HADD2.F32 R3, -RZ, R129.reuse.H0_H0 ;  /* 0x20000081ff037230 */ /* 0x100fe40000004100 */
[C---:B------:R-:W-:Y:S01]  /*8de0*/  FFMA R37, R81.reuse, R0, R37 ;  /* 0x0000000051257223 */ /* 0x040fe20000000025 */
[C---:B------:R-:W-:Y:S01]  /*8df0*/  FFMA R38, R81.reuse, R5, R38 ;  /* 0x0000000551267223 */ /* 0x040fe20000000026 */
[--C-:B------:R-:W-:Y:S02]  /*8e00*/  HADD2.F32 R0, -RZ, R128.reuse.H0_H0 ;  /* 0x20000080ff007230 */ /* 0x100fe40000004100 */
[----:B------:R-:W-:Y:S01]  /*8e10*/  FFMA R43, R81, R2, R43 ;  /* 0x00000002512b7223 */ /* 0x000fe2000000002b */
[----:B------:R-:W-:Y:S01]  /*8e20*/  HADD2.F32 R2, -RZ, R128.H1_H1 ;  /* 0x30000080ff027230 */ /* 0x000fe20000004100 */
[----:B------:R-:W-:Y:S01]  /*8e30*/  F2FP.F16.F32.PACK_AB R10, R13, R12 ;  /* 0x0000000c0d0a723e */ /* 0x000fe200000000ff */
[C---:B------:R-:W-:Y:S01]  /*8e40*/  FMUL R47, R78.reuse, R47 ;  /* 0x0000002f4e2f7220 */ /* 0x040fe20000400000 */
[----:B------:R-:W-:Y:S01]  /*8e50*/  F2FP.F16.F32.PACK_AB R11, R19, R14 ;  /* 0x0000000e130b723e */ /* 0x000fe200000000ff */
[C---:B------:R-:W-:Y:S01]  /*8e60*/  FFMA R40, R81.reuse, R0, R40 ;  /* 0x0000000051287223 */ /* 0x040fe20000000028 */
[----:B------:R-:W-:Y:S02]  /*8e70*/  HADD2.F32 R0, -RZ, R129.H1_H1 ;  /* 0x30000081ff007230 */ /* 0x000fe40000004100 */
[C---:B------:R-:W-:Y:S01]  /*8e80*/  FFMA R41, R81.reuse, R2, R41 ;  /* 0x0000000251297223 */ /* 0x040fe20000000029 */
[----:B------:R-:W-:Y:S01]  /*8e90*/  FFMA R42, R81, R3, R42 ;  /* 0x00000003512a7223 */ /* 0x000fe2000000002a */
[----:B------:R1:W-:Y:S01]  /*8ea0*/  STS.128 [R179+0x8400], R8 ;  /* 0x00840008b3007388 */ /* 0x0003e20000000c00 */
[--C-:B------:R-:W-:Y:S01]  /*8eb0*/  HADD2.F32 R3, -RZ, R130.reuse.H0_H0 ;  /* 0x20000082ff037230 */ /* 0x100fe20000004100 */
[----:B------:R-:W-:Y:S01]  /*8ec0*/  F2FP.F16.F32.PACK_AB R16, R17, R16 ;  /* 0x000000101110723e */ /* 0x000fe200000000ff */
[----:B------:R-:W-:Y:S01]  /*8ed0*/  HADD2.F32 R2, -RZ, R130.H1_H1 ;  /* 0x30000082ff027230 */ /* 0x000fe20000004100 */
[----:B------:R-:W-:Y:S01]  /*8ee0*/  F2FP.F16.F32.PACK_AB R17, R23, R18 ;  /* 0x000000121711723e */ /* 0x000fe200000000ff */
[----:B------:R-:W-:Y:S01]  /*8ef0*/  FFMA R47, R81, R0, R47 ;  /* 0x00000000512f7223 */ /* 0x000fe2000000002f */
[--C-:B------:R-:W-:Y:S01]  /*8f00*/  HADD2.F32 R5, -RZ, R131.reuse.H0_H0 ;  /* 0x20000083ff057230 */ /* 0x100fe20000004100 */
[----:B------:R-:W-:Y:S01]  /*8f10*/  F2FP.F16.F32.PACK_AB R18, R21, R20 ;  /* 0x000000141512723e */ /* 0x000fe200000000ff */
[----:B------:R-:W-:Y:S01]  /*8f20*/  HADD2.F32 R0, -RZ, R131.H1_H1 ;  /* 0x30000083ff007230 */ /* 0x000fe20000004100 */
[----:B------:R-:W-:Y:S01]  /*8f30*/  F2FP.F16.F32.PACK_AB R19, R27, R22 ;  /* 0x000000161b13723e */ /* 0x000fe200000000ff */
[C---:B------:R-:W-:Y:S01]  /*8f40*/  FMUL R51, R78.reuse, R51 ;  /* 0x000000334e337220 */ /* 0x040fe20000400000 */
[C---:B------:R-:W-:Y:S01]  /*8f50*/  FFMA R44, R81.reuse, R3, R44 ;  /* 0x00000003512c7223 */ /* 0x040fe2000000002c */
[C---:B------:R-:W-:Y:S01]  /*8f60*/  FFMA R45, R81.reuse, R2, R45 ;  /* 0x00000002512d7223 */ /* 0x040fe2000000002d */
[C---:B------:R-:W-:Y:S01]  /*8f70*/  FFMA R46, R81.reuse, R5, R46 ;  /* 0x00000005512e7223 */ /* 0x040fe2000000002e */
[----:B------:R1:W-:Y:S01]  /*8f80*/  STS.128 [R177+0x8400], R16 ;  /* 0x00840010b1007388 */ /* 0x0003e20000000c00 */
[----:B------:R-:W-:Y:S01]  /*8f90*/  FFMA R51, R81, R0, R51 ;  /* 0x0000000051337223 */ /* 0x000fe20000000033 */
[--C-:B------:R-:W-:Y:S01]  /*8fa0*/  HADD2.F32 R3, -RZ, R136.reuse.H0_H0 ;  /* 0x20000088ff037230 */ /* 0x100fe20000004100 */
[----:B------:R-:W-:Y:S01]  /*8fb0*/  F2FP.F16.F32.PACK_AB R24, R25, R24 ;  /* 0x000000181918723e */ /* 0x000fe200000000ff */
[----:B------:R-:W-:Y:S01]  /*8fc0*/  HADD2.F32 R0, -RZ, R136.H1_H1 ;  /* 0x30000088ff007230 */ /* 0x000fe20000004100 */
[----:B------:R-:W-:Y:S01]  /*8fd0*/  F2FP.F16.F32.PACK_AB R25, R31, R26 ;  /* 0x0000001a1f19723e */ /* 0x000fe200000000ff */
        /* <DEDUP_REMOVED lines=16> */
[----:B------:R-:W-:Y:S01]  /*90e0*/  FFMA R52, R81, R0, R52 ;  /* 0x0000000051347223 */ /* 0x000fe20000000034 */
[----:B------:R-:W-:Y:S01]  /*90f0*/  F2FP.F16.F32.PACK_AB R35, R43, R38 ;  /* 0x000000262b23723e */ /* 0x000fe200000000ff */
[C---:B------:R-:W-:Y:S01]  /*9100*/  FFMA R53, R81.reuse, R2, R53 ;  /* 0x0000000251357223 */ /* 0x040fe20000000035 */
[----:B------:R-:W-:Y:S01]  /*9110*/  FFMA R54, R81, R3, R54 ;  /* 0x0000000351367223 */ /* 0x000fe20000000036 */
[----:B------:R-:W-:Y:S01]  /*9120*/  HADD2.F32 R0, -RZ, R139.H1_H1 ;  /* 0x3000008bff007230 */ /* 0x000fe20000004100 */
[----:B------:R-:W-:Y:S01]  /*9130*/  F2FP.F16.F32.PACK_AB R40, R41, R40 ;  /* 0x000000282928723e */ /* 0x000fe200000000ff */
[----:B------:R1:W-:Y:S01]  /*9140*/  STS.128 [R175+0x8400], R32 ;  /* 0x00840020af007388 */ /* 0x0003e20000000c00 */
[C---:B------:R-:W-:Y:S01]  /*9150*/  FMUL R59, R78.reuse, R59 ;  /* 0x0000003b4e3b7220 */ /* 0x040fe20000400000 */
[--C-:B------:R-:W-:Y:S01]  /*9160*/  HADD2.F32 R3, -RZ, R144.reuse.H0_H0 ;  /* 0x20000090ff037230 */ /* 0x100fe20000004100 */
[----:B------:R-:W-:Y:S01]  /*9170*/  F2FP.F16.F32.PACK_AB R41, R47, R42 ;  /* 0x0000002a2f29723e */ /* 0x000fe200000000ff */
[----:B------:R-:W-:Y:S01]  /*9180*/  HADD2.F32 R2, -RZ, R144.H1_H1 ;  /* 0x30000090ff027230 */ /* 0x000fe20000004100 */
[----:B------:R-:W-:Y:S01]  /*9190*/  F2FP.F16.F32.PACK_AB R42, R45, R44 ;  /* 0x0000002c2d2a723e */ /* 0x000fe200000000ff */
[--C-:B------:R-:W-:Y:S01]  /*91a0*/  HADD2.F32 R5, -RZ, R145.reuse.H0_H0 ;  /* 0x20000091ff057230 */ /* 0x100fe20000004100 */
        /* <DEDUP_REMOVED lines=8> */
[----:B------:R-:W-:Y:S01]  /*9230*/  FFMA R58, R81, R5, R58 ;  /* 0x00000005513a7223 */ /* 0x000fe2000000003a */
[----:B------:R-:W-:Y:S01]  /*9240*/  HADD2.F32 R2, -RZ, R146.H1_H1 ;  /* 0x30000092ff027230 */ /* 0x000fe20000004100 */
[----:B------:R-:W-:Y:S01]  /*9250*/  F2FP.F16.F32.PACK_AB R48, R49, R48 ;  /* 0x000000303130723e */ /* 0x000fe200000000ff */
[--C-:B------:R-:W-:Y:S01]  /*9260*/  HADD2.F32 R5, -RZ, R147.reuse.H0_H0 ;  /* 0x20000093ff057230 */ /* 0x100fe20000004100 */
[----:B------:R-:W-:Y:S01]  /*9270*/  F2FP.F16.F32.PACK_AB R49, R55, R50 ;  /* 0x000000323731723e */ /* 0x000fe200000000ff */
[----:B------:R-:W-:Y:S02]  /*9280*/  HADD2.F32 R4, -RZ, R147.H1_H1 ;  /* 0x30000093ff047230 */ /* 0x000fe40000004100 */
[----:B------:R-:W-:Y:S01]  /*9290*/  FFMA R63, R81, R0, R63 ;  /* 0x00000000513f7223 */ /* 0x000fe2000000003f */
[----:B------:R-:W-:Y:S01]  /*92a0*/  FMUL R67, R78, R67 ;  /* 0x000000434e437220 */ /* 0x000fe20000400000 */
[----:B------:R-:W-:Y:S01]  /*92b0*/  F2FP.F16.F32.PACK_AB R50, R53, R52 ;  /* 0x000000343532723e */ /* 0x000fe200000000ff */
[----:B------:R-:W-:Y:S01]  /*92c0*/  FFMA R60, R81, R3, R60 ;  /* 0x00000003513c7223 */ /* 0x000fe2000000003c */
[----:B------:R-:W-:Y:S01]  /*92d0*/  F2FP.F16.F32.PACK_AB R51, R59, R54 ;  /* 0x000000363b33723e */ /* 0x000fe200000000ff */
[C---:B------:R-:W-:Y:S01]  /*92e0*/  FFMA R61, R81.reuse, R2, R61 ;  /* 0x00000002513d7223 */ /* 0x040fe2000000003d */
[C---:B------:R-:W-:Y:S01]  /*92f0*/  FFMA R62, R81.reuse, R5, R62 ;  /* 0x00000005513e7223 */ /* 0x040fe2000000003e */
[----:B------:R-:W-:Y:S01]  /*9300*/  FFMA R67, R81, R4, R67 ;  /* 0x0000000451437223 */ /* 0x000fe20000000043 */
[----:B------:R-:W-:Y:S01]  /*9310*/  F2FP.F16.F32.PACK_AB R56, R57, R56 ;  /* 0x000000383938723e */ /* 0x000fe200000000ff */
[----:B------:R1:W-:Y:S01]  /*9320*/  STS.128 [R174+0x8400], R48 ;  /* 0x00840030ae007388 */ /* 0x0003e20000000c00 */
[----:B------:R-:W-:Y:S02]  /*9330*/  F2FP.F16.F32.PACK_AB R57, R63, R58 ;  /* 0x0000003a3f39723e */ /* 0x000fe400000000ff */
        /* <DEDUP_REMOVED lines=22> */
.L_x_114:
[----:B------:R-:W-:Y:S05]  /*94a0*/  BSYNC.RECONVERGENT B0 ;  /* 0x0000000000007941 */ /* 0x000fea0003800200 */
.L_x_113:
        /* <DEDUP_REMOVED lines=13> */
[----:B-1----:R-:W-:Y:S04]  /*9580*/  @P1 IADD3 R9, PT, PT, R101, UR48, RZ ;  /* 0x0000003065091c10 */ /* 0x002fe8000fffe0ff */
[----:B------:R-:W-:Y:S01]  /*9590*/  @P1 IADD3 R7, PT, PT, R102, R9, RZ ;  /* 0x0000000966071210 */ /* 0x000fe20007ffe0ff */
[--C-:B------:R-:W-:Y:S02]  /*95a0*/  @P1 IMAD.IADD R5, R100, 0x1, R9.reuse ;  /* 0x0000000164051824 */ /* 0x100fe400078e0209 */
[----:B------:R-:W-:Y:S01]  /*95b0*/  @P1 IMAD.IADD R2, R110, 0x1, R9 ;  /* 0x000000016e021824 */ /* 0x000fe200078e0209 */
[----:B------:R-:W-:Y:S06]  /*95c0*/  @P0 BRA `(.L_x_118) ;  /* 0x00000000000c0947 */ /* 0x000fec0003800000 */
[----:B------:R-:W-:Y:S04]  /*95d0*/  SHF.L.U32 R0, R167, 0x1f, RZ ;  /* 0x0000001fa7007819 */ /* 0x000fe800000006ff */
[----:B------:R-:W1:Y:S02]  /*95e0*/  SYNCS.PHASECHK.TRANS64.TRYWAIT P0, [R3+URZ+0x40], R0 ;  /* 0x00004000030075a7 */ /* 0x000e6400080011ff */
[----:B-1----:R-:W-:Y:S05]  /*95f0*/  @!P0 BRA `(.L_x_119) ;  /* 0x0000002000248947 */ /* 0x002fea0003800000 */
.L_x_118:
[----:B------:R-:W-:Y:S05]  /*9600*/  BSYNC B0 ;  /* 0x0000000000007941 */ /* 0x000fea0003800000 */
.L_x_117:
[----:B------:R-:W-:Y:S11]  /*9610*/  ISETP.NE.AND P0, PT, R108, RZ, PT ;  /* 0x000000ff6c00720c */ /* 0x000ff60003f05270 */
[----:B------:R-:W-:Y:S02]  /*9620*/  @!UPT UIADD3 URZ, UPT, UPT, URZ, URZ, URZ ;  /* 0x000000fffffff290 */ /* 0x000fe4000fffe0ff */
[----:B------:R2:W3:Y:S01]  /*9630*/  @P0 LDS.128 R88, [R101+UR48+0x400] ;  /* 0x0004003065580984 */ /* 0x0004e20008000c00 */
[----:B-1----:R-:W-:Y:S01]  /*9640*/  @P0 IMAD.IADD R3, R102, 0x1, R5 ;  /* 0x0000000166030824 */ /* 0x002fe200078e0205 */
[C---:B------:R-:W-:Y:S01]  /*9650*/  @P0 IADD3 R4, PT, PT, R110.reuse, R5, RZ ;  /* 0x000000056e040210 */ /* 0x040fe20007ffe0ff */
[C---:B------:R-:W-:Y:S01]  /*9660*/  @P0 IMAD.IADD R0, R110.reuse, 0x1, R7 ;  /* 0x000000016e000824 */ /* 0x040fe200078e0207 */
[----:B------:R2:W4:Y:S02]  /*9670*/  @P0 LDS.128 R96, [R2+0x400] ;  /* 0x0004000002600984 */ /* 0x0005240000000c00 */
[----:B------:R-:W-:Y:S02]  /*9680*/  @P0 IADD3 R110, PT, PT, R110, R3, RZ ;  /* 0x000000036e6e0210 */ /* 0x000fe40007ffe0ff */
[----:B------:R2:W1:Y:S04]  /*9690*/  @P0 LDS.128 R104, [R7+0x400] ;  /* 0x0004000007680984 */ /* 0x0004680000000c00 */
[----:B------:R2:W1:Y:S04]  /*96a0*/  @P0 LDS.128 R112, [R0+0x400] ;  /* 0x0004000000700984 */ /* 0x0004680000000c00 */
[----:B------:R2:W1:Y:S04]  /*96b0*/  @P0 LDS.128 R120, [R5+0x400] ;  /* 0x0004000005780984 */ /* 0x0004680000000c00 */
[----:B------:R2:W1:Y:S04]  /*96c0*/  @P0 LDS.128 R128, [R4+0x400] ;  /* 0x0004000004800984 */ /* 0x0004680000000c00 */
[----:B------:R2:W1:Y:S04]  /*96d0*/  @P0 LDS.128 R136, [R3+0x400] ;  /* 0x0004000003880984 */ /* 0x0004680000000c00 */
[----:B------:R2:W1:Y:S02]  /*96e0*/  @P0 LDS.128 R144, [R110+0x400] ;  /* 0x000400006e900984 */ /* 0x0004640000000c00 */
.L_x_116:
[----:B------:R-:W-:Y:S05]  /*96f0*/  BSYNC B1 ;  /* 0x0000000000017941 */ /* 0x000fea0003800000 */
.L_x_115:
[----:B--2---:R-:W-:Y:S05]  /*9700*/  VIADD R3, R80, 0xc0 ;  /* 0x000000c050037836 */ /* 0x004fea0000000000 */
[----:B------:R-:W-:Y:S04]  /*9710*/  SHF.R.U32.HI R3, RZ, 0x15, R3 ;  /* 0x00000015ff037819 */ /* 0x000fe80000011603 */
[----:B------:R-:W-:Y:S11]  /*9720*/  LOP3.LUT P0, RZ, R3, 0x3, R162, 0x48, !PT ;  /* 0x0000000303ff7812 */ /* 0x000ff600078048a2 */
[----:B------:R-:W-:Y:S02]  /*9730*/  @!UPT UIADD3 URZ, UPT, UPT, URZ, URZ, URZ ;  /* 0x000000fffffff290 */ /* 0x000fe4000fffe0ff */
[----:B------:R-:W-:Y:S05]  /*9740*/  @!P0 BRA `(.L_x_120) ;  /* 0x0000000000408947 */ /* 0x000fea0003800000 */
[----:B------:R-:W2:Y:S01]  /*9750*/  LDCU.64 UR8, c[0x4][0x70] ;  /* 0x01000e00ff0877ac */ /* 0x000ea20008000a00 */
[----:B------:R-:W-:Y:S01]  /*9760*/  MOV R3, 0x0 ;  /* 0x0000000000037802 */ /* 0x000fe20000000f00 */
[----:B------:R-:W-:Y:S02]  /*9770*/  HFMA2 R12, -RZ, RZ, 0, 5.9604644775390625e-08 ;  /* 0x00000001ff0c7431 */ /* 0x000fe400000001ff */
[----:B-1----:R-:W-:Y:S02]  /*9780*/  IMAD.MOV.U32 R8, RZ, RZ, 0x192 ;  /* 0x00000192ff087424 */ /* 0x002fe400078e00ff */
[----:B------:R-:W-:Y:S01]  /*9790*/  IMAD.MOV.U32 R13, RZ, RZ, RZ ;  /* 0x000000ffff0d7224 */ /* 0x000fe200078e00ff */
[----:B------:R-:W1:Y:S01]  /*97a0*/  LDCU.64 UR6, c[0x4][0x78] ;  /* 0x01000f00ff0677ac */ /* 0x000e620008000a00 */
[----:B------:R-:W3:Y:S01]  /*97b0*/  LDC.64 R2, c[0x4][R3] ;  /* 0x0100000003027b82 */ /* 0x000ee20000000a00 */
[----:B------:R-:W5:Y:S01]  /*97c0*/  LDCU.64 UR4, c[0x4][0x10] ;  /* 0x01000200ff0477ac */ /* 0x000f620008000a00 */
[----:B--2---:R-:W-:Y:S01]  /*97d0*/  MOV R5, UR9 ;  /* 0x0000000900057c02 */ /* 0x004fe20008000f00 */
[----:B------:R-:W-:Y:S01]  /*97e0*/  IMAD.U32 R4, RZ, RZ, UR8 ;  /* 0x00000008ff047e24 */ /* 0x000fe2000f8e00ff */
[----:B-1----:R-:W-:Y:S01]  /*97f0*/  MOV R7, UR7 ;  /* 0x0000000700077c02 */ /* 0x002fe20008000f00 */
[----:B------:R-:W-:Y:S01]  /*9800*/  IMAD.U32 R6, RZ, RZ, UR6 ;  /* 0x00000006ff067e24 */ /* 0x000fe2000f8e00ff */
[----:B-----5:R-:W-:Y:S01]  /*9810*/  MOV R11, UR5 ;  /* 0x00000005000b7c02 */ /* 0x020fe20008000f00 */
[----:B------:R-:W-:Y:S02]  /*9820*/  IMAD.U32 R10, RZ, RZ, UR4 ;  /* 0x00000004ff0a7e24 */ /* 0x000fe4000f8e00ff */
[----:B------:R-:W-:Y:S07]  /*9830*/  LEPC R20, `(.L_x_120) ;  /* 0x000000001014794e */ /* 0x000fee0000000000 */
[----:B---34-:R-:W-:Y:S05]  /*9840*/  CALL.ABS.NOINC R2 ;  /* 0x0000000002007343 */ /* 0x018fea0003c00000 */
.L_x_120:
[----:B------:R-:W-:Y:S01]  /*9850*/  ISETP.NE.AND P0, PT, R170, RZ, PT ;  /* 0x000000ffaa00720c */ /* 0x000fe20003f05270 */
[----:B------:R-:W-:Y:S05]  /*9860*/  WARPSYNC.ALL ;  /* 0x0000000000007948 */ /* 0x000fea0003800000 */
[----:B------:R-:W-:Y:S01]  /*9870*/  R2UR UR4, R80 ;  /* 0x00000000500472ca */ /* 0x000fe200000e0000 */
[--C-:B---3--:R-:W-:Y:S01]  /*9880*/  HADD2.F32 R82, -RZ, R88.reuse.H0_H0 ;  /* 0x20000058ff527230 */ /* 0x108fe20000004100 */
[----:B------:R-:W-:Y:S01]  /*9890*/  R2UR UR5, R87 ;  /* 0x00000000570572ca */ /* 0x000fe200000e0000 */
[----:B------:R-:W-:Y:S01]  /*98a0*/  HADD2.F32 R84, -RZ, R88.H1_H1 ;  /* 0x30000058ff547230 */ /* 0x000fe20000004100 */
[----:B------:R-:W-:Y:S01]  /*98b0*/  BSSY.RECONVERGENT B0, `(.L_x_121) ;  /* 0x00000fd000007945 */ /* 0x000fe20003800200 */
[--C-:B------:R-:W-:Y:S02]  /*98c0*/  HADD2.F32 R83, -RZ, R89.reuse.H0_H0 ;  /* 0x20000059ff537230 */ /* 0x100fe40000004100 */
[----:B------:R-:W-:Y:S02]  /*98d0*/  HADD2.F32 R86, -RZ, R89.H1_H1 ;  /* 0x30000059ff567230 */ /* 0x000fe40000004100 */
[--C-:B------:R-:W-:Y:S02]  /*98e0*/  HADD2.F32 R85, -RZ, R90.reuse.H0_H0 ;  /* 0x2000005aff557230 */ /* 0x100fe40000004100 */
[----:B------:R-:W-:Y:S02]  /*98f0*/  HADD2.F32 R88, -RZ, R90.H1_H1 ;  /* 0x3000005aff587230 */ /* 0x000fe40000004100 */
[----:B-1----:R-:W1:Y:S01]  /*9900*/  LDTM.x64 R4, tmem[UR4+0xc0] ;  /* 0x0000c004000479ee */ /* 0x002e620008340000 */
[----:B------:R-:W-:Y:S01]  /*9910*/  NOP ;  /* 0x0000000000007918 */ /* 0x000fe20000000000 */
[----:B------:R-:W-:Y:S01]  /*9920*/  UIADD3 UR5, UPT, UPT, UR5, 0xc0, URZ ;  /* 0x000000c005057890 */ /* 0x000fe2000fffe0ff */
[--C-:B------:R-:W-:Y:S02]  /*9930*/  HADD2.F32 R87, -RZ, R91.reuse.H0_H0 ;  /* 0x2000005bff577230 */ /* 0x100fe40000004100 */
[----:B------:R-:W-:Y:S01]  /*9940*/  HADD2.F32 R90, -RZ, R91.H1_H1 ;  /* 0x3000005bff5a7230 */ /* 0x000fe20000004100 */
[----:B------:R-:W-:Y:S01]  /*9950*/  UPRMT UR5, UR37, 0x654, UR5 ;  /* 0x0000065425057896 */ /* 0x000fe20008000005 */
[--C-:B----4-:R-:W-:Y:S02]  /*9960*/  HADD2.F32 R89, -RZ, R96.reuse.H0_H0 ;  /* 0x20000060ff597230 */ /* 0x110fe40000004100 */
[----:B------:R-:W-:Y:S02]  /*9970*/  HADD2.F32 R91, -RZ, R96.H1_H1 ;  /* 0x30000060ff5b7230 */ /* 0x000fe40000004100 */
[--C-:B------:R-:W-:Y:S02]  /*9980*/  HADD2.F32 R92, -RZ, R97.reuse.H0_H0 ;  /* 0x20000061ff5c7230 */ /* 0x100fe40000004100 */
[----:B------:R-:W-:Y:S02]  /*9990*/  HADD2.F32 R94, -RZ, R97.H1_H1 ;  /* 0x30000061ff5e7230 */ /* 0x000fe40000004100 */
[----:B-1----:R-:W-:Y:S01]  /*99a0*/  SYNCS.ARRIVE.TRANS64.RED.A1T0 RZ, [UR5], RZ ;  /* 0x000000ffffff79a7 */ /* 0x002fe20008100405 */
[--C-:B------:R-:W-:Y:S02]  /*99b0*/  HADD2.F32 R93, -RZ, R98.reuse.H0_H0 ;  /* 0x20000062ff5d7230 */ /* 0x100fe40000004100 */
[----:B------:R-:W-:Y:S02]  /*99c0*/  HADD2.F32 R96, -RZ, R98.H1_H1 ;  /* 0x30000062ff607230 */ /* 0x000fe40000004100 */
[--C-:B------:R-:W-:Y:S02]  /*99d0*/  HADD2.F32 R95, -RZ, R99.reuse.H0_H0 ;  /* 0x20000063ff5f7230 */ /* 0x100fe40000004100 */
[----:B------:R-:W-:Y:S02]  /*99e0*/  HADD2.F32 R98, -RZ, R99.H1_H1 ;  /* 0x30000063ff627230 */ /* 0x000fe40000004100 */
[C---:B------:R-:W-:Y:S01]  /*99f0*/  FMUL R4, R78.reuse, R4 ;  /* 0x000000044e047220 */ /* 0x040fe20000400000 */
[C---:B------:R-:W-:Y:S01]  /*9a00*/  FMUL R5, R78.reuse, R5 ;  /* 0x000000054e057220 */ /* 0x040fe20000400000 */
[C---:B------:R-:W-:Y:S01]  /*9a10*/  FMUL R6, R78.reuse, R6 ;  /* 0x000000064e067220 */ /* 0x040fe20000400000 */
[C---:B------:R-:W-:Y:S01]  /*9a20*/  FMUL R7, R78.reuse, R7 ;  /* 0x000000074e077220 */ /* 0x040fe20000400000 */
[C---:B------:R-:W-:Y:S01]  /*9a30*/  FFMA R4, R81.reuse, R82, R4 ;  /* 0x0000005251047223 */ /* 0x040fe20000000004 */
[C---:B------:R-:W-:Y:S01]  /*9a40*/  FFMA R5, R81.reuse, R84, R5 ;  /* 0x0000005451057223 */ /* 0x040fe20000000005 */
[C---:B------:R-:W-:Y:S01]  /*9a50*/  FFMA R6, R81.reuse, R83, R6 ;  /* 0x0000005351067223 */ /* 0x040fe20000000006 */
[----:B------:R-:W-:Y:S01]  /*9a60*/  FFMA R7, R81, R86, R7 ;  /* 0x0000005651077223 */ /* 0x000fe20000000007 */
[C---:B------:R-:W-:Y:S01]  /*9a70*/  FMUL R8, R78.reuse, R8 ;  /* 0x000000084e087220 */ /* 0x040fe20000400000 */
[C---:B------:R-:W-:Y:S01]  /*9a80*/  FMUL R9, R78.reuse, R9 ;  /* 0x000000094e097220 */ /* 0x040fe20000400000 */
[----:B------:R-:W-:Y:S01]  /*9a90*/  F2FP.F16.F32.PACK_AB R4, R5, R4 ;  /* 0x000000040504723e */ /* 0x000fe200000000ff */
[C---:B------:R-:W-:Y:S01]  /*9aa0*/  FMUL R10, R78.reuse, R10 ;  /* 0x0000000a4e0a7220 */ /* 0x040fe20000400000 */
[----:B------:R-:W-:Y:S01]  /*9ab0*/  F2FP.F16.F32.PACK_AB R5, R7, R6 ;  /* 0x000000060705723e */ /* 0x000fe200000000ff */
[C---:B------:R-:W-:Y:S01]  /*9ac0*/  FFMA R8, R81.reuse, R85, R8 ;  /* 0x0000005551087223 */ /* 0x040fe20000000008 */
[C---:B------:R-:W-:Y:S01]  /*9ad0*/  FFMA R9, R81.reuse, R88, R9 ;  /* 0x0000005851097223 */ /* 0x040fe20000000009 */
[----:B------:R-:W-:Y:S01]  /*9ae0*/  FFMA R10, R81, R87, R10 ;  /* 0x00000057510a7223 */ /* 0x000fe2000000000a */
[C---:B------:R-:W-:Y:S01]  /*9af0*/  FMUL R11, R78.reuse, R11 ;  /* 0x0000000b4e0b7220 */ /* 0x040fe20000400000 */
[C---:B------:R-:W-:Y:S01]  /*9b00*/  FMUL R0, R78.reuse, R12 ;  /* 0x0000000c4e007220 */ /* 0x040fe20000400000 */
[C---:B------:R-:W-:Y:S01]  /*9b10*/  FMUL R2, R78.reuse, R13 ;  /* 0x0000000d4e027220 */ /* 0x040fe20000400000 */
[----:B------:R-:W-:Y:S01]  /*9b20*/  F2FP.F16.F32.PACK_AB R6, R9, R8 ;  /* 0x000000080906723e */ /* 0x000fe200000000ff */
[C---:B------:R-:W-:Y:S01]  /*9b30*/  FFMA R11, R81.reuse, R90, R11 ;  /* 0x0000005a510b7223 */ /* 0x040fe2000000000b */
[C---:B------:R-:W-:Y:S01]  /*9b40*/  FFMA R0, R81.reuse, R89, R0 ;  /* 0x0000005951007223 */ /* 0x040fe20000000000 */
[----:B------:R-:W-:Y:S01]  /*9b50*/  FFMA R2, R81, R91, R2 ;  /* 0x0000005b51027223 */ /* 0x000fe20000000002 */
[C---:B------:R-:W-:Y:S01]  /*9b60*/  FMUL R3, R78.reuse, R14 ;  /* 0x0000000e4e037220 */ /* 0x040fe20000400000 */
[C---:B------:R-:W-:Y:S01]  /*9b70*/  FMUL R15, R78.reuse, R15 ;  /* 0x0000000f4e0f7220 */ /* 0x040fe20000400000 */
[----:B------:R-:W-:Y:S01]  /*9b80*/  F2FP.F16.F32.PACK_AB R7, R11, R10 ;  /* 0x0000000a0b07723e */ /* 0x000fe200000000ff */
[----:B------:R-:W-:Y:S01]  /*9b90*/  FMUL R12, R78, R16 ;  /* 0x000000104e0c7220 */ /* 0x000fe20000400000 */
[----:B------:R-:W-:Y:S01]  /*9ba0*/  F2FP.F16.F32.PACK_AB R8, R2, R0 ;  /* 0x000000000208723e */ /* 0x000fe200000000ff */
[C---:B------:R-:W-:Y:S01]  /*9bb0*/  FFMA R3, R81.reuse, R92, R3 ;  /* 0x0000005c51037223 */ /* 0x040fe20000000003 */
[C---:B------:R-:W-:Y:S01]  /*9bc0*/  FFMA R15, R81.reuse, R94, R15 ;  /* 0x0000005e510f7223 */ /* 0x040fe2000000000f */
[----:B------:R1:W-:Y:S01]  /*9bd0*/  STS.128 [R178+UR48+0xc400], R4 ;  /* 0x00c40004b2007988 */ /* 0x0003e20008000c30 */
[----:B------:R-:W-:Y:S01]  /*9be0*/  FFMA R12, R81, R93, R12 ;  /* 0x0000005d510c7223 */ /* 0x000fe2000000000c */
[C---:B------:R-:W-:Y:S01]  /*9bf0*/  FMUL R13, R78.reuse, R17 ;  /* 0x000000114e0d7220 */ /* 0x040fe20000400000 */
[C---:B------:R-:W-:Y:S01]  /*9c00*/  FMUL R14, R78.reuse, R18 ;  /* 0x000000124e0e7220 */ /* 0x040fe20000400000 */
[----:B------:R-:W-:Y:S01]  /*9c10*/  F2FP.F16.F32.PACK_AB R9, R15, R3 ;  /* 0x000000030f09723e */ /* 0x000fe200000000ff */
[--C-:B------:R-:W-:Y:S02]  /*9c20*/  HADD2.F32 R97, -RZ, R104.reuse.H0_H0 ;  /* 0x20000068ff617230 */ /* 0x100fe40000004100 */
[C---:B------:R-:W-:Y:S01]  /*9c30*/  FFMA R13, R81.reuse, R96, R13 ;  /* 0x00000060510d7223 */ /* 0x040fe2000000000d */
[----:B------:R-:W-:Y:S01]  /*9c40*/  FFMA R14, R81, R95, R14 ;  /* 0x0000005f510e7223 */ /* 0x000fe2000000000e */
[C---:B------:R-:W-:Y:S01]  /*9c50*/  FMUL R19, R78.reuse, R19 ;  /* 0x000000134e137220 */ /* 0x040fe20000400000 */
[----:B------:R-:W-:Y:S02]  /*9c60*/  HADD2.F32 R100, -RZ, R104.H1_H1 ;  /* 0x30000068ff647230 */ /* 0x000fe40000004100 */
[C---:B------:R-:W-:Y:S01]  /*9c70*/  FMUL R16, R78.reuse, R20 ;  /* 0x000000144e107220 */ /* 0x040fe20000400000 */
[----:B------:R-:W-:Y:S01]  /*9c80*/  F2FP.F16.F32.PACK_AB R10, R13, R12 ;  /* 0x0000000c0d0a723e */ /* 0x000fe200000000ff */
[C---:B------:R-:W-:Y:S01]  /*9c90*/  FFMA R19, R81.reuse, R98, R19 ;  /* 0x0000006251137223 */ /* 0x040fe20000000013 */
[--C-:B------:R-:W-:Y:S02]  /*9ca0*/  HADD2.F32 R99, -RZ, R105.reuse.H0_H0 ;  /* 0x20000069ff637230 */ /* 0x100fe40000004100 */
[----:B------:R-:W-:Y:S01]  /*9cb0*/  FFMA R16, R81, R97, R16 ;  /* 0x0000006151107223 */ /* 0x000fe20000000010 */
[C---:B------:R-:W-:Y:S01]  /*9cc0*/  FMUL R17, R78.reuse, R21 ;  /* 0x000000154e117220 */ /* 0x040fe20000400000 */
[----:B------:R-:W-:Y:S01]  /*9cd0*/  HADD2.F32 R102, -RZ, R105.H1_H1 ;  /* 0x30000069ff667230 */ /* 0x000fe20000004100 */
[----:B------:R-:W-:Y:S01]  /*9ce0*/  F2FP.F16.F32.PACK_AB R11, R19, R14 ;  /* 0x0000000e130b723e */ /* 0x000fe200000000ff */
[C---:B------:R-:W-:Y:S01]  /*9cf0*/  FMUL R18, R78.reuse, R22 ;  /* 0x000000164e127220 */ /* 0x040fe20000400000 */
[C---:B------:R-:W-:Y:S01]  /*9d00*/  FFMA R17, R81.reuse, R100, R17 ;  /* 0x0000006451117223 */ /* 0x040fe20000000011 */
[--C-:B------:R-:W-:Y:S02]  /*9d10*/  HADD2.F32 R101, -RZ, R106.reuse.H0_H0 ;  /* 0x2000006aff657230 */ /* 0x100fe40000004100 */
[C---:B------:R-:W-:Y:S01]  /*9d20*/  FMUL R23, R78.reuse, R23 ;  /* 0x000000174e177220 */ /* 0x040fe20000400000 */
[----:B------:R1:W-:Y:S01]  /*9d30*/  STS.128 [R179+0xc400], R8 ;  /* 0x00c40008b3007388 */ /* 0x0003e20000000c00 */
[----:B------:R-:W-:Y:S01]  /*9d40*/  FFMA R18, R81, R99, R18 ;  /* 0x0000006351127223 */ /* 0x000fe20000000012 */
[----:B------:R-:W-:Y:S01]  /*9d50*/  F2FP.F16.F32.PACK_AB R16, R17, R16 ;  /* 0x000000101110723e */ /* 0x000fe200000000ff */
[----:B------:R-:W-:Y:S01]  /*9d60*/  FFMA R23, R81, R102, R23 ;  /* 0x0000006651177223 */ /* 0x000fe20000000017 */
[----:B------:R-:W-:Y:S02]  /*9d70*/  HADD2.F32 R104, -RZ, R106.H1_H1 ;  /* 0x3000006aff687230 */ /* 0x000fe40000004100 */
[C---:B------:R-:W-:Y:S01]  /*9d80*/  FMUL R20, R78.reuse, R24 ;  /* 0x000000184e147220 */ /* 0x040fe20000400000 */
[--C-:B------:R-:W-:Y:S02]  /*9d90*/  HADD2.F32 R103, -RZ, R107.reuse.H0_H0 ;  /* 0x2000006bff677230 */ /* 0x100fe40000004100 */
[C---:B------:R-:W-:Y:S01]  /*9da0*/  FMUL R21, R78.reuse, R25 ;  /* 0x000000194e157220 */ /* 0x040fe20000400000 */
[----:B------:R-:W-:Y:S01]  /*9db0*/  F2FP.F16.F32.PACK_AB R17, R23, R18 ;  /* 0x000000121711723e */ /* 0x000fe200000000ff */
[C---:B------:R-:W-:Y:S01]  /*9dc0*/  FFMA R20, R81.reuse, R101, R20 ;  /* 0x0000006551147223 */ /* 0x040fe20000000014 */
[----:B------:R-:W-:Y:S02]  /*9dd0*/  HADD2.F32 R106, -RZ, R107.H1_H1 ;  /* 0x3000006bff6a7230 */ /* 0x000fe40000004100 */
[----:B------:R-:W-:Y:S01]  /*9de0*/  FFMA R21, R81, R104, R21 ;  /* 0x0000006851157223 */ /* 0x000fe20000000015 */
[C---:B------:R-:W-:Y:S01]  /*9df0*/  FMUL R22, R78.reuse, R26 ;  /* 0x0000001a4e167220 */ /* 0x040fe20000400000 */
[--C-:B------:R-:W-:Y:S02]  /*9e00*/  HADD2.F32 R105, -RZ, R112.reuse.H0_H0 ;  /* 0x20000070ff697230 */ /* 0x100fe40000004100 */
[C---:B------:R-:W-:Y:S01]  /*9e10*/  FMUL R27, R78.reuse, R27 ;  /* 0x0000001b4e1b7220 */ /* 0x040fe20000400000 */
[----:B------:R-:W-:Y:S01]  /*9e20*/  HADD2.F32 R108, -RZ, R112.H1_H1 ;  /* 0x30000070ff6c7230 */ /* 0x000fe20000004100 */
[----:B------:R-:W-:Y:S01]  /*9e30*/  F2FP.F16.F32.PACK_AB R18, R21, R20 ;  /* 0x000000141512723e */ /* 0x000fe200000000ff */
[C---:B------:R-:W-:Y:S01]  /*9e40*/  FFMA R22, R81.reuse, R103, R22 ;  /* 0x0000006751167223 */ /* 0x040fe20000000016 */
        /* <DEDUP_REMOVED lines=9> */
[--C-:B------:R-:W-:Y:S01]  /*9ee0*/  HADD2.F32 R109, -RZ, R114.reuse.H0_H0 ;  /* 0x20000072ff6d7230 */ /* 0x100fe20000004100 */
[----:B------:R1:W-:Y:S01]  /*9ef0*/  STS.128 [R177+0xc400], R16 ;  /* 0x00c40010b1007388 */ /* 0x0003e20000000c00 */
        /* <DEDUP_REMOVED lines=69> */
[C---:B------:R-:W-:Y:S01]  /*a350*/  FFMA R45, R81.reuse, R128, R45 ;  /* 0x00000080512d7223 */ /* 0x040fe2000000002d */
[C---:B------:R-:W-:Y:S01]  /*a360*/  FMUL R46, R78.reuse, R50 ;  /* 0x000000324e2e7220 */ /* 0x040fe20000400000 */
[--C-:B------:R-:W-:Y:S02]  /*a370*/  HADD2.F32 R129, -RZ, R136.reuse.H0_H0 ;  /* 0x20000088ff817230 */ /* 0x100fe40000004100 */
[C---:B------:R-:W-:Y:S01]  /*a380*/  FMUL R51, R78.reuse, R51 ;  /* 0x000000334e337220 */ /* 0x040fe20000400000 */
[----:B------:R-:W-:Y:S02]  /*a390*/  HADD2.F32 R132, -RZ, R136.H1_H1 ;  /* 0x30000088ff847230 */ /* 0x000fe40000004100 */
[C---:B------:R-:W-:Y:S01]  /*a3a0*/  FMUL R48, R78.reuse, R52 ;  /* 0x000000344e307220 */ /* 0x040fe20000400000 */
[--C-:B------:R-:W-:Y:S02]  /*a3b0*/  HADD2.F32 R131, -RZ, R137.reuse.H0_H0 ;  /* 0x20000089ff837230 */ /* 0x100fe40000004100 */
[C---:B------:R-:W-:Y:S01]  /*a3c0*/  FMUL R49, R78.reuse, R53 ;  /* 0x000000354e317220 */ /* 0x040fe20000400000 */
[C---:B------:R-:W-:Y:S01]  /*a3d0*/  FFMA R46, R81.reuse, R127, R46 ;  /* 0x0000007f512e7223 */ /* 0x040fe2000000002e */
[----:B------:R-:W-:Y:S02]  /*a3e0*/  HADD2.F32 R134, -RZ, R137.H1_H1 ;  /* 0x30000089ff867230 */ /* 0x000fe40000004100 */
[C---:B------:R-:W-:Y:S01]  /*a3f0*/  FMUL R50, R78.reuse, R54 ;  /* 0x000000364e327220 */ /* 0x040fe20000400000 */
[C---:B------:R-:W-:Y:S01]  /*a400*/  FFMA R51, R81.reuse, R130, R51 ;  /* 0x0000008251337223 */ /* 0x040fe20000000033 */
        /* <DEDUP_REMOVED lines=11> */
[----:B------:R-:W-:Y:S01]  /*a4c0*/  FFMA R55, R81, R134, R55 ;  /* 0x0000008651377223 */ /* 0x000fe20000000037 */
[--C-:B------:R-:W-:Y:S02]  /*a4d0*/  HADD2.F32 R137, -RZ, R144.reuse.H0_H0 ;  /* 0x20000090ff897230 */ /* 0x100fe40000004100 */
[C---:B------:R-:W-:Y:S01]  /*a4e0*/  FMUL R59, R78.reuse, R59 ;  /* 0x0000003b4e3b7220 */ /* 0x040fe20000400000 */
[----:B------:R-:W-:Y:S01]  /*a4f0*/  F2FP.F16.F32.PACK_AB R42, R45, R44 ;  /* 0x0000002c2d2a723e */ /* 0x000fe200000000ff */
[----:B------:R-:W-:Y:S01]  /*a500*/  FFMA R52, R81, R133, R52 ;  /* 0x0000008551347223 */ /* 0x000fe20000000034 */
[----:B------:R-:W-:Y:S01]  /*a510*/  F2FP.F16.F32.PACK_AB R43, R51, R46 ;  /* 0x0000002e332b723e */ /* 0x000fe200000000ff */
[----:B------:R-:W-:Y:S02]  /*a520*/  HADD2.F32 R140, -RZ, R144.H1_H1 ;  /* 0x30000090ff8c7230 */ /* 0x000fe40000004100 */
[C---:B------:R-:W-:Y:S01]  /*a530*/  FMUL R56, R78.reuse, R60 ;  /* 0x0000003c4e387220 */ /* 0x040fe20000400000 */
[C---:B------:R-:W-:Y:S01]  /*a540*/  FFMA R53, R81.reuse, R136, R53 ;  /* 0x0000008851357223 */ /* 0x040fe20000000035 */
[--C-:B------:R-:W-:Y:S01]  /*a550*/  HADD2.F32 R139, -RZ, R145.reuse.H0_H0 ;  /* 0x20000091ff8b7230 */ /* 0x100fe20000004100 */
[----:B------:R1:W-:Y:S01]  /*a560*/  STS.128 [R182+0xc400], R40 ;  /* 0x00c40028b6007388 */ /* 0x0003e20000000c00 */
        /* <DEDUP_REMOVED lines=15> */
[----:B------:R-:W-:Y:S02]  /*a660*/  HADD2.F32 R146, -RZ, R147.H1_H1 ;  /* 0x30000093ff927230 */ /* 0x000fe40000004100 */
[C---:B------:R-:W-:Y:S01]  /*a670*/  FMUL R62, R78.reuse, R66 ;  /* 0x000000424e3e7220 */ /* 0x040fe20000400000 */
[----:B------:R-:W-:Y:S01]  /*a680*/  F2FP.F16.F32.PACK_AB R49, R55, R50 ;  /* 0x000000323731723e */ /* 0x000fe200000000ff */
        /* <DEDUP_REMOVED lines=31> */
.L_x_122:
[----:B------:R-:W-:Y:S05]  /*a880*/  BSYNC.RECONVERGENT B0 ;  /* 0x0000000000007941 */ /* 0x000fea0003800200 */
.L_x_121:
[----:B------:R-:W-:Y:S01]  /*a890*/  BAR.SYNC.DEFER_BLOCKING 0x1, 0x80 ;  /* 0x0042000000007b1d */ /* 0x000fe20000010000 */
[----:B------:R-:W-:Y:S01]  /*a8a0*/  UISETP.NE.AND UP0, UPT, UR49, -0x4, UPT ;  /* 0xfffffffc3100788c */ /* 0x000fe2000bf05270 */
[----:B------:R-:W-:Y:S08]  /*a8b0*/  IADD3 R76, PT, PT, R76, 0x1, RZ ;  /* 0x000000014c4c7810 */ /* 0x000ff00007ffe0ff */
[----:B------:R-:W-:Y:S05]  /*a8c0*/  BRA.U !UP0, `(.L_x_123) ;  /* 0x0000000108287547 */ /* 0x000fea000b800000 */
[----:B------:R-:W-:Y:S01]  /*a8d0*/  ISETP.NE.AND P0, PT, R176, RZ, PT ;  /* 0x000000ffb000720c */ /* 0x000fe20003f05270 */
[----:B------:R-:W-:Y:S01]  /*a8e0*/  IMAD.U32 R3, RZ, RZ, UR51 ;  /* 0x00000033ff037e24 */ /* 0x000fe2000f8e00ff */
[----:B------:R-:W-:Y:S01]  /*a8f0*/  UIADD3 UR51, UPT, UPT, UR51, 0x1, URZ ;  /* 0x0000000133337890 */ /* 0x000fe2000fffe0ff */
[----:B------:R-:W-:Y:S03]  /*a900*/  IMAD.U32 R0, RZ, RZ, UR37 ;  /* 0x00000025ff007e24 */ /* 0x000fe6000f8e00ff */
[----:B------:R-:W-:Y:S04]  /*a910*/  UISETP.NE.AND UP0, UPT, UR51, 0x4, UPT ;  /* 0x000000043300788c */ /* 0x000fe8000bf05270 */
[----:B------:R-:W-:Y:S03]  /*a920*/  USEL UR51, UR51, URZ, UP0 ;  /* 0x000000ff33337287 */ /* 0x000fe60008000000 */
[----:B------:R-:W-:Y:S05]  /*a930*/  @P0 LEA R3, R3, UR48, 0x3 ;  /* 0x0000003003030c11 */ /* 0x000fea000f8e18ff */
[----:B------:R-:W-:Y:S05]  /*a940*/  @P0 VIADD R3, R3, 0x60 ;  /* 0x0000006003030836 */ /* 0x000fea0000000000 */
[----:B------:R-:W-:Y:S04]  /*a950*/  @P0 PRMT R0, R0, 0x654, R3 ;  /* 0x0000065400000816 */ /* 0x000fe80000000003 */
[----:B------:R2:W-:Y:S03]  /*a960*/  @P0 SYNCS.ARRIVE.TRANS64.RED.A1T0 RZ, [R0+URZ], RZ ;  /* 0x000000ff00ff09a7 */ /* 0x0005e600081004ff */
.L_x_123:
[----:B------:R-:W-:Y:S01]  /*a970*/  ISETP.NE.AND P2, PT, R171, RZ, PT ;  /* 0x000000ffab00720c */ /* 0x000fe20003f45270 */
[----:B------:R-:W-:Y:S01]  /*a980*/  UIADD3 UR49, UPT, UPT, UR49, 0x4, URZ ;  /* 0x0000000431317890 */ /* 0x000fe2000fffe0ff */
[----:B------:R-:W-:Y:S01]  /*a990*/  ISETP.NE.AND P0, PT, R173, 0x2, PT ;  /* 0x00000002ad00780c */ /* 0x000fe20003f05270 */
[----:B------:R-:W-:Y:S01]  /*a9a0*/  IMAD.IADD R20, R75, 0x1, R154 ;  /* 0x000000014b147824 */ /* 0x000fe200078e029a */
[----:B------:R-:W-:Y:S01]  /*a9b0*/  ISETP.NE.AND P1, PT, R76, 0x2, PT ;  /* 0x000000024c00780c */ /* 0x000fe20003f25270 */
[----:B------:R-:W-:Y:S01]  /*a9c0*/  IMAD.IADD R21, R77, 0x1, R156 ;  /* 0x000000014d157824 */ /* 0x000fe200078e029c */
[----:B--2---:R-:W-:Y:S02]  /*a9d0*/  SEL R0, RZ, 0x1, P0 ;  /* 0x00000001ff007807 */ /* 0x004fe40000000000 */
[----:B------:R-:W-:Y:S02]  /*a9e0*/  SEL R3, RZ, 0x1, P1 ;  /* 0x00000001ff037807 */ /* 0x000fe40000800000 */
[----:B------:R-:W-:Y:S02]  /*a9f0*/  LOP3.LUT R165, R165, R0, RZ, 0x3c, !PT ;  /* 0x00000000a5a57212 */ /* 0x000fe400078e3cff */
[----:B------:R-:W-:Y:S02]  /*aa00*/  LOP3.LUT R166, R166, R3, RZ, 0x3c, !PT ;  /* 0x00000003a6a67212 */ /* 0x000fe400078e3cff */
[----:B------:R-:W-:Y:S02]  /*aa10*/  @P2 R2UR UR36, R164 ;  /* 0x00000000a42422ca */ /* 0x000fe400000e0000 */
[----:B------:R-:W-:Y:S02]  /*aa20*/  SEL R173, R173, RZ, P0 ;  /* 0x000000ffadad7207 */ /* 0x000fe40000000000 */
[----:B------:R-:W-:Y:S01]  /*aa30*/  SEL R76, R76, RZ, P1 ;  /* 0x000000ff4c4c7207 */ /* 0x000fe20000800000 */
[----:B------:R-:W-:Y:S10]  /*aa40*/  @P2 BRA `(.L_x_124) ;  /* 0xffffffa0000c2947 */ /* 0x000ff4000383ffff */
[----:B------:R-:W-:-:S09]  /*aa50*/  UISETP.NE.AND UP0, UPT, UR50, URZ, UPT ;  /* 0x000000ff3200728c */ /* 0x000fd2000bf05270 */
[----:B------:R-:W-:Y:S05]  /*aa60*/  BRA.U !UP0, `(.L_x_125) ;  /* 0x0000000108487547 */ /* 0x000fea000b800000 */
[----:B------:R-:W2:Y:S02]  /*aa70*/  LDCU.64 UR4, c[0x0][0x890] ;  /* 0x00011200ff0477ac */ /* 0x000ea40008000a00 */
[----:B--2---:R-:W-:-:S04]  /*aa80*/  UISETP.NE.U32.AND UP0, UPT, UR4, URZ, UPT ;  /* 0x000000ff0400728c */ /* 0x004fc8000bf05070 */
[----:B------:R-:W-:-:S09]  /*aa90*/  UISETP.NE.AND.EX UP0, UPT, UR5, URZ, UPT, UP0 ;  /* 0x000000ff0500728c */ /* 0x000fd2000bf05300 */
[----:B------:R-:W-:Y:S05]  /*aaa0*/  BRA.U UP0, `(.L_x_126) ;  /* 0x00000001000c7547 */ /* 0x000fea000b800000 */
[----:B------:R-:W-:-:S13]  /*aab0*/  FSETP.NEU.AND P0, PT, R81, RZ, PT ;  /* 0x000000ff5100720b */ /* 0x000fda0003f0d000 */
[----:B------:R-:W-:Y:S05]  /*aac0*/  @!P0 EXIT ;  /* 0x000000000000894d */ /* 0x000fea0003800000 */
[----:B------:R-:W-:Y:S05]  /*aad0*/  BRA `(.L_x_125) ;  /* 0x00000000002c7947 */ /* 0x000fea0003800000 */
.L_x_126:
[----:B------:R-:W-:Y:S01]  /*aae0*/  ISETP.NE.AND P0, PT, R172, RZ, PT ;  /* 0x000000ffac00720c */ /* 0x000fe20003f05270 */
[----:B------:R-:W-:-:S12]  /*aaf0*/  BSSY.RECONVERGENT B0, `(.L_x_125) ;  /* 0x0000009000007945 */ /* 0x000fd80003800200 */
[----:B------:R-:W-:Y:S05]  /*ab00*/  @P0 BRA `(.L_x_127) ;  /* 0x0000000000140947 */ /* 0x000fea0003800000 */
[----:B------:R-:W2:Y:S02]  /*ab10*/  LDCU.64 UR4, c[0x0][0x888] ;  /* 0x00011100ff0477ac */ /* 0x000ea40008000a00 */
[----:B--2---:R-:W-:-:S04]  /*ab20*/  ISETP.NE.U32.AND P0, PT, RZ, UR4, PT ;  /* 0x00000004ff007c0c */ /* 0x004fc8000bf05070 */
[----:B------:R-:W-:-:S13]  /*ab30*/  ISETP.NE.AND.EX P0, PT, RZ, UR5, PT, P0 ;  /* 0x00000005ff007c0c */ /* 0x000fda000bf05300 */
[----:B------:R-:W-:Y:S05]  /*ab40*/  @!P0 EXIT ;  /* 0x000000000000894d */ /* 0x000fea0003800000 */
[----:B------:R-:W-:Y:S05]  /*ab50*/  BRA `(.L_x_128) ;  /* 0x0000000000087947 */ /* 0x000fea0003800000 */
.L_x_127:
[----:B------:R-:W-:-:S13]  /*ab60*/  FSETP.NEU.AND P0, PT, R81, RZ, PT ;  /* 0x000000ff5100720b */ /* 0x000fda0003f0d000 */
[----:B------:R-:W-:Y:S05]  /*ab70*/  @!P0 EXIT ;  /* 0x000000000000894d */ /* 0x000fea0003800000 */
.L_x_128:
[----:B------:R-:W-:Y:S05]  /*ab80*/  BSYNC.RECONVERGENT B0 ;  /* 0x0000000000007941 */ /* 0x000fea0003800200 */
.L_x_125:
[----:B------:R-:W-:Y:S01]  /*ab90*/  ULEA UR4, UR51, UR48, 0x3 ;  /* 0x0000003033047291 */ /* 0x000fe2000f8e18ff */
[----:B------:R-:W-:-:S04]  /*aba0*/  DEPBAR.LE SB0, 0x0 ;  /* 0x000080000000791a */ /* 0x000fc80000000000 */
[----:B------:R-:W-:-:S04]  /*abb0*/  UIADD3 UR4, UPT, UPT, UR4, 0x60, URZ ;  /* 0x0000006004047890 */ /* 0x000fc8000fffe0ff */
[----:B------:R-:W-:-:S09]  /*abc0*/  UPRMT UR4, UR37, 0x654, UR4 ;  /* 0x0000065425047896 */ /* 0x000fd20008000004 */
[----:B------:R-:W-:Y:S01]  /*abd0*/  SYNCS.ARRIVE.TRANS64.RED.A1T0 RZ, [UR4], RZ ;  /* 0x000000ffffff79a7 */ /* 0x000fe20008100404 */
[----:B------:R-:W-:Y:S05]  /*abe0*/  EXIT ;  /* 0x000000000000794d */ /* 0x000fea0003800000 */
.L_x_19:
[----:B--2---:R2:W1:Y:S02]  /*abf0*/  SYNCS.PHASECHK.TRANS64.TRYWAIT P0, [R3+URZ+0xe0], R2 ;  /* 0x0000e002030075a7 */ /* 0x00446400080011ff */
[----:B-1----:R-:W-:Y:S05]  /*ac00*/  @!P0 NANOSLEEP.SYNCS 0x989680 ;  /* 0x009896800000895d */ /* 0x002fea0003900000 */
[----:B------:R-:W1:Y:S02]  /*ac10*/  @!P0 SYNCS.PHASECHK.TRANS64 P0, [R3+URZ+0xe0], R2 ;  /* 0x0000e002030085a7 */ /* 0x000e6400080010ff */
[----:B-1----:R-:W-:Y:S05]  /*ac20*/  @!P0 BRA `(.L_x_19) ;  /* 0xfffffffc00f08947 */ /* 0x002fea000383ffff */
[----:B------:R-:W-:Y:S05]  /*ac30*/  BRA `(.L_x_129) ;  /* 0xffffff68005c7947 */ /* 0x000fea000383ffff */
.L_x_22:
[----:B-1----:R-:W-:-:S07]  /*ac40*/  MOV R2, UR33 ;  /* 0x0000002100027c02 */ /* 0x002fce0008000f00 */
.L_x_130:
[----:B-1----:R1:W2:Y:S02]  /*ac50*/  SYNCS.PHASECHK.TRANS64.TRYWAIT P0, [R2+URZ+0x20], R5 ;  /* 0x00002005020075a7 */ /* 0x0022a400080011ff */
[----:B--2---:R-:W-:Y:S05]  /*ac60*/  @!P0 NANOSLEEP.SYNCS 0x989680 ;  /* 0x009896800000895d */ /* 0x004fea0003900000 */
[----:B------:R-:W2:Y:S02]  /*ac70*/  @!P0 SYNCS.PHASECHK.TRANS64 P0, [R2+URZ+0x20], R5 ;  /* 0x00002005020085a7 */ /* 0x000ea400080010ff */
[----:B--2---:R-:W-:Y:S05]  /*ac80*/  @!P0 BRA `(.L_x_130) ;  /* 0xfffffffc00f08947 */ /* 0x004fea000383ffff */
[----:B------:R-:W-:Y:S05]  /*ac90*/  BRA `(.L_x_21) ;  /* 0xffffff6800ac7947 */ /* 0x000fea000383ffff */
.L_x_28:
[----:B-1----:R-:W-:-:S07]  /*aca0*/  MOV R2, UR17 ;  /* 0x0000001100027c02 */ /* 0x002fce0008000f00 */
.L_x_131:
[----:B-1----:R1:W2:Y:S02]  /*acb0*/  SYNCS.PHASECHK.TRANS64.TRYWAIT P0, [R2+URZ+0x20], R5 ;  /* 0x00002005020075a7 */ /* 0x0022a400080011ff */
[----:B--2---:R-:W-:Y:S05]  /*acc0*/  @!P0 NANOSLEEP.SYNCS 0x989680 ;  /* 0x009896800000895d */ /* 0x004fea0003900000 */
[----:B------:R-:W2:Y:S02]  /*acd0*/  @!P0 SYNCS.PHASECHK.TRANS64 P0, [R2+URZ+0x20], R5 ;  /* 0x00002005020085a7 */ /* 0x000ea400080010ff */
[----:B--2---:R-:W-:Y:S05]  /*ace0*/  @!P0 BRA `(.L_x_131) ;  /* 0xfffffffc00f08947 */ /* 0x004fea000383ffff */
[----:B------:R-:W-:Y:S05]  /*acf0*/  BRA `(.L_x_27) ;  /* 0xffffff6c00547947 */ /* 0x000fea000383ffff */
.L_x_32:
[----:B-1----:R1:W2:Y:S02]  /*ad00*/  SYNCS.PHASECHK.TRANS64.TRYWAIT P0, [R2+URZ+0x90], R3 ;  /* 0x00009003020075a7 */ /* 0x0022a400080011ff */
[----:B--2---:R-:W-:Y:S05]  /*ad10*/  @!P0 NANOSLEEP.SYNCS 0x989680 ;  /* 0x009896800000895d */ /* 0x004fea0003900000 */
[----:B------:R-:W2:Y:S02]  /*ad20*/  @!P0 SYNCS.PHASECHK.TRANS64 P0, [R2+URZ+0x90], R3 ;  /* 0x00009003020085a7 */ /* 0x000ea400080010ff */
[----:B--2---:R-:W-:Y:S05]  /*ad30*/  @!P0 BRA `(.L_x_32) ;  /* 0xfffffffc00f08947 */ /* 0x004fea000383ffff */
[----:B------:R-:W-:Y:S05]  /*ad40*/  BRA `(.L_x_132) ;  /* 0xffffff6c00e47947 */ /* 0x000fea000383ffff */
.L_x_36:
[----:B----4-:R-:W-:-:S07]  /*ad50*/  MOV R0, UR5 ;  /* 0x0000000500007c02 */ /* 0x010fce0008000f00 */
.L_x_133:
[----:B-1----:R1:W2:Y:S02]  /*ad60*/  SYNCS.PHASECHK.TRANS64.TRYWAIT P0, [R0+URZ], R3 ;  /* 0x00000003000075a7 */ /* 0x0022a400080011ff */
[----:B--2---:R-:W-:Y:S05]  /*ad70*/  @!P0 NANOSLEEP.SYNCS 0x989680 ;  /* 0x009896800000895d */ /* 0x004fea0003900000 */
[----:B------:R-:W2:Y:S02]  /*ad80*/  @!P0 SYNCS.PHASECHK.TRANS64 P0, [R0+URZ], R3 ;  /* 0x00000003000085a7 */ /* 0x000ea400080010ff */
[----:B--2---:R-:W-:Y:S05]  /*ad90*/  @!P0 BRA `(.L_x_133) ;  /* 0xfffffffc00f08947 */ /* 0x004fea000383ffff */
[----:B------:R-:W-:Y:S05]  /*ada0*/  BRA `(.L_x_134) ;  /* 0xffffff7400547947 */ /* 0x000fea000383ffff */
.L_x_37:
[----:B----4-:R-:W-:-:S07]  /*adb0*/  MOV R0, UR5 ;  /* 0x0000000500007c02 */ /* 0x010fce0008000f00 */
.L_x_135:
[----:B-1----:R1:W2:Y:S02]  /*adc0*/  SYNCS.PHASECHK.TRANS64.TRYWAIT P0, [R0+URZ], R3 ;  /* 0x00000003000075a7 */ /* 0x0022a400080011ff */
[----:B--2---:R-:W-:Y:S05]  /*add0*/  @!P0 NANOSLEEP.SYNCS 0x989680 ;  /* 0x009896800000895d */ /* 0x004fea0003900000 */
[----:B------:R-:W2:Y:S02]  /*ade0*/  @!P0 SYNCS.PHASECHK.TRANS64 P0, [R0+URZ], R3 ;  /* 0x00000003000085a7 */ /* 0x000ea400080010ff */
[----:B--2---:R-:W-:Y:S05]  /*adf0*/  @!P0 BRA `(.L_x_135) ;  /* 0xfffffffc00f08947 */ /* 0x004fea000383ffff */
[----:B------:R-:W-:Y:S05]  /*ae00*/  BRA `(.L_x_136) ;  /* 0xffffff7400607947 */ /* 0x000fea000383ffff */
.L_x_38:
[----:B----4-:R-:W-:-:S07]  /*ae10*/  MOV R0, UR5 ;  /* 0x0000000500007c02 */ /* 0x010fce0008000f00 */
.L_x_137:
[----:B-1----:R1:W2:Y:S02]  /*ae20*/  SYNCS.PHASECHK.TRANS64.TRYWAIT P0, [R0+URZ], R3 ;  /* 0x00000003000075a7 */ /* 0x0022a400080011ff */
[----:B--2---:R-:W-:Y:S05]  /*ae30*/  @!P0 NANOSLEEP.SYNCS 0x989680 ;  /* 0x009896800000895d */ /* 0x004fea0003900000 */
[----:B------:R-:W2:Y:S02]  /*ae40*/  @!P0 SYNCS.PHASECHK.TRANS64 P0, [R0+URZ], R3 ;  /* 0x00000003000085a7 */ /* 0x000ea400080010ff */
[----:B--2---:R-:W-:Y:S05]  /*ae50*/  @!P0 BRA `(.L_x_137) ;  /* 0xfffffffc00f08947 */ /* 0x004fea000383ffff */
[----:B------:R-:W-:Y:S05]  /*ae60*/  BRA `(.L_x_138) ;  /* 0xffffff74006c7947 */ /* 0x000fea000383ffff */
.L_x_41:
[----:B-1----:R1:W2:Y:S02]  /*ae70*/  SYNCS.PHASECHK.TRANS64.TRYWAIT P0, [R0+URZ+0xd0], R5 ;  /* 0x0000d005000075a7 */ /* 0x0022a400080011ff */
[----:B--2---:R-:W-:Y:S05]  /*ae80*/  @!P0 NANOSLEEP.SYNCS 0x989680 ;  /* 0x009896800000895d */ /* 0x004fea0003900000 */
[----:B------:R-:W2:Y:S02]  /*ae90*/  @!P0 SYNCS.PHASECHK.TRANS64 P0, [R0+URZ+0xd0], R5 ;  /* 0x0000d005000085a7 */ /* 0x000ea400080010ff */
[----:B--2---:R-:W-:Y:S05]  /*aea0*/  @!P0 BRA `(.L_x_41) ;  /* 0xfffffffc00f08947 */ /* 0x004fea000383ffff */
[----:B------:R-:W-:Y:S05]  /*aeb0*/  BRA `(.L_x_139) ;  /* 0xffffff7400c87947 */ /* 0x000fea000383ffff */
.L_x_42:
[----:B------:R-:W-:-:S07]  /*aec0*/  MOV R0, UR5 ;  /* 0x0000000500007c02 */ /* 0x000fce0008000f00 */
.L_x_140:
[----:B-1----:R1:W2:Y:S02]  /*aed0*/  SYNCS.PHASECHK.TRANS64.TRYWAIT P0, [R0+URZ+0xa0], R5 ;  /* 0x0000a005000075a7 */ /* 0x0022a400080011ff */
[----:B--2---:R-:W-:Y:S05]  /*aee0*/  @!P0 NANOSLEEP.SYNCS 0x989680 ;  /* 0x009896800000895d */ /* 0x004fea0003900000 */
[----:B------:R-:W2:Y:S02]  /*aef0*/  @!P0 SYNCS.PHASECHK.TRANS64 P0, [R0+URZ+0xa0], R5 ;  /* 0x0000a005000085a7 */ /* 0x000ea400080010ff */
[----:B--2---:R-:W-:Y:S05]  /*af00*/  @!P0 BRA `(.L_x_140) ;  /* 0xfffffffc00f08947 */ /* 0x004fea000383ffff */
[----:B------:R-:W-:Y:S05]  /*af10*/  BRA `(.L_x_141) ;  /* 0xffffff7400d87947 */ /* 0x000fea000383ffff */
.L_x_43:
[----:B-1----:R1:W2:Y:S02]  /*af20*/  SYNCS.PHASECHK.TRANS64.TRYWAIT P1, [R0+URZ+0x90], R5 ;  /* 0x00009005000075a7 */ /* 0x0022a400080211ff */
[----:B--2---:R-:W-:Y:S05]  /*af30*/  @!P1 NANOSLEEP.SYNCS 0x989680 ;  /* 0x009896800000995d */ /* 0x004fea0003900000 */
[----:B------:R-:W2:Y:S02]  /*af40*/  @!P1 SYNCS.PHASECHK.TRANS64 P1, [R0+URZ+0x90], R5 ;  /* 0x00009005000095a7 */ /* 0x000ea400080210ff */
[----:B--2---:R-:W-:Y:S05]  /*af50*/  @!P1 BRA `(.L_x_43) ;  /* 0xfffffffc00f09947 */ /* 0x004fea000383ffff */
[----:B------:R-:W-:Y:S05]  /*af60*/  BRA `(.L_x_142) ;  /* 0xffffff7800087947 */ /* 0x000fea000383ffff */
.L_x_46:
[----:B------:R-:W-:-:S07]  /*af70*/  MOV R0, UR5 ;  /* 0x0000000500007c02 */ /* 0x000fce0008000f00 */
.L_x_143:
[----:B-1----:R1:W2:Y:S02]  /*af80*/  SYNCS.PHASECHK.TRANS64.TRYWAIT P0, [R0+URZ+0xa0], R3 ;  /* 0x0000a003000075a7 */ /* 0x0022a400080011ff */
[----:B--2---:R-:W-:Y:S05]  /*af90*/  @!P0 NANOSLEEP.SYNCS 0x989680 ;  /* 0x009896800000895d */ /* 0x004fea0003900000 */
[----:B------:R-:W2:Y:S02]  /*afa0*/  @!P0 SYNCS.PHASECHK.TRANS64 P0, [R0+URZ+0xa0], R3 ;  /* 0x0000a003000085a7 */ /* 0x000ea400080010ff */
[----:B--2---:R-:W-:Y:S05]  /*afb0*/  @!P0 BRA `(.L_x_143) ;  /* 0xfffffffc00f08947 */ /* 0x004fea000383ffff */
[----:B------:R-:W-:Y:S05]  /*afc0*/  BRA `(.L_x_45) ;  /* 0xffffff78005c7947 */ /* 0x000fea000383ffff */
.L_x_53:
[----:B-1----:R1:W2:Y:S02]  /*afd0*/  SYNCS.PHASECHK.TRANS64.TRYWAIT P1, [R0+URZ+0x90], R5 ;  /* 0x00009005000075a7 */ /* 0x0022a400080211ff */
[----:B--2---:R-:W-:Y:S05]  /*afe0*/  @!P1 NANOSLEEP.SYNCS 0x989680 ;  /* 0x009896800000995d */ /* 0x004fea0003900000 */
[----:B------:R-:W2:Y:S02]  /*aff0*/  @!P1 SYNCS.PHASECHK.TRANS64 P1, [R0+URZ+0x90], R5 ;  /* 0x00009005000095a7 */ /* 0x000ea400080210ff */
[----:B--2---:R-:W-:Y:S05]  /*b000*/  @!P1 BRA `(.L_x_53) ;  /* 0xfffffffc00f09947 */ /* 0x004fea000383ffff */
[----:B------:R-:W-:Y:S05]  /*b010*/  BRA `(.L_x_144) ;  /* 0xffffff7c00bc7947 */ /* 0x000fea000383ffff */
.L_x_54:
[----:B------:R-:W-:-:S07]  /*b020*/  MOV R3, UR8 ;  /* 0x0000000800037c02 */ /* 0x000fce0008000f00 */
.L_x_145:
[----:B-1----:R1:W2:Y:S02]  /*b030*/  SYNCS.PHASECHK.TRANS64.TRYWAIT P0, [R3+URZ+0xc0], R0 ;  /* 0x0000c000030075a7 */ /* 0x0022a400080011ff */
[----:B--2---:R-:W-:Y:S05]  /*b040*/  @!P0 NANOSLEEP.SYNCS 0x989680 ;  /* 0x009896800000895d */ /* 0x004fea0003900000 */
[----:B------:R-:W2:Y:S02]  /*b050*/  @!P0 SYNCS.PHASECHK.TRANS64 P0, [R3+URZ+0xc0], R0 ;  /* 0x0000c000030085a7 */ /* 0x000ea400080010ff */
[----:B--2---:R-:W-:Y:S05]  /*b060*/  @!P0 BRA `(.L_x_145) ;  /* 0xfffffffc00f08947 */ /* 0x004fea000383ffff */
[----:B------:R-:W-:Y:S05]  /*b070*/  BRA `(.L_x_146) ;  /* 0xffffff7c00f47947 */ /* 0x000fea000383ffff */
.L_x_57:
[----:B------:R-:W-:Y:S07]  /*b080*/  MOV R0, UR7 ;  /* 0x0000000700007c02 */ /* 0x000fee0008000f00 */
.L_x_147:
[----:B-1----:R1:W2:Y:S02]  /*b090*/  SYNCS.PHASECHK.TRANS64.TRYWAIT P0, [R0+URZ], R3 ;  /* 0x00000003000075a7 */ /* 0x0022a400080011ff */
[----:B--2---:R-:W-:Y:S05]  /*b0a0*/  @!P0 NANOSLEEP.SYNCS 0x989680 ;  /* 0x009896800000895d */ /* 0x004fea0003900000 */
[----:B------:R-:W2:Y:S02]  /*b0b0*/  @!P0 SYNCS.PHASECHK.TRANS64 P0, [R0+URZ], R3 ;  /* 0x00000003000085a7 */ /* 0x000ea400080010ff */
[----:B--2---:R-:W-:Y:S05]  /*b0c0*/  @!P0 BRA `(.L_x_147) ;  /* 0xfffffffc00f08947 */ /* 0x004fea000383ffff */
[----:B------:R-:W-:Y:S05]  /*b0d0*/  BRA `(.L_x_56) ;  /* 0xffffff8000107947 */ /* 0x000fea000383ffff */
.L_x_60:
[----:B------:R-:W-:-:S07]  /*b0e0*/  MOV R0, UR5 ;  /* 0x0000000500007c02 */ /* 0x000fce0008000f00 */
.L_x_148:
[----:B--2---:R2:W3:Y:S02]  /*b0f0*/  SYNCS.PHASECHK.TRANS64.TRYWAIT P0, [R0+URZ], R3 ;  /* 0x00000003000075a7 */ /* 0x0044e400080011ff */
[----:B---3--:R-:W-:Y:S05]  /*b100*/  @!P0 NANOSLEEP.SYNCS 0x989680 ;  /* 0x009896800000895d */ /* 0x008fea0003900000 */
[----:B------:R-:W3:Y:S02]  /*b110*/  @!P0 SYNCS.PHASECHK.TRANS64 P0, [R0+URZ], R3 ;  /* 0x00000003000085a7 */ /* 0x000ee400080010ff */
[----:B---3--:R-:W-:Y:S05]  /*b120*/  @!P0 BRA `(.L_x_148) ;  /* 0xfffffffc00f08947 */ /* 0x008fea000383ffff */
[----:B------:R-:W-:Y:S05]  /*b130*/  BRA `(.L_x_149) ;  /* 0xffffff8000c47947 */ /* 0x000fea000383ffff */
.L_x_61:
[----:B------:R-:W-:-:S07]  /*b140*/  MOV R0, UR7 ;  /* 0x0000000700007c02 */ /* 0x000fce0008000f00 */
.L_x_150:
[----:B--2---:R2:W3:Y:S02]  /*b150*/  SYNCS.PHASECHK.TRANS64.TRYWAIT P0, [R0+URZ], R3 ;  /* 0x00000003000075a7 */ /* 0x0044e400080011ff */
[----:B---3--:R-:W-:Y:S05]  /*b160*/  @!P0 NANOSLEEP.SYNCS 0x989680 ;  /* 0x009896800000895d */ /* 0x008fea0003900000 */
[----:B------:R-:W3:Y:S02]  /*b170*/  @!P0 SYNCS.PHASECHK.TRANS64 P0, [R0+URZ], R3 ;  /* 0x00000003000085a7 */ /* 0x000ee400080010ff */
[----:B---3--:R-:W-:Y:S05]  /*b180*/  @!P0 BRA `(.L_x_150) ;  /* 0xfffffffc00f08947 */ /* 0x008fea000383ffff */
[----:B------:R-:W-:Y:S05]  /*b190*/  BRA `(.L_x_151) ;  /* 0xffffff8000d07947 */ /* 0x000fea000383ffff */
.L_x_66:
[----:B--2---:R2:W3:Y:S02]  /*b1a0*/  SYNCS.PHASECHK.TRANS64.TRYWAIT P0, [R0+URZ+0x90], R3 ;  /* 0x00009003000075a7 */ /* 0x0044e400080011ff */
[----:B---3--:R-:W-:Y:S05]  /*b1b0*/  @!P0 NANOSLEEP.SYNCS 0x989680 ;  /* 0x009896800000895d */ /* 0x008fea0003900000 */
[----:B------:R-:W3:Y:S02]  /*b1c0*/  @!P0 SYNCS.PHASECHK.TRANS64 P0, [R0+URZ+0x90], R3 ;  /* 0x00009003000085a7 */ /* 0x000ee400080010ff */
[----:B---3--:R-:W-:Y:S05]  /*b1d0*/  @!P0 BRA `(.L_x_66) ;  /* 0xfffffffc00f08947 */ /* 0x008fea000383ffff */
[----:B------:R-:W-:Y:S05]  /*b1e0*/  BRA `(.L_x_152) ;  /* 0xffffff8400dc7947 */ /* 0x000fea000383ffff */
.L_x_69:
[----:B------:R-:W-:Y:S07]  /*b1f0*/  MOV R0, UR7 ;  /* 0x0000000700007c02 */ /* 0x000fee0008000f00 */
.L_x_153:
[----:B--2---:R2:W3:Y:S02]  /*b200*/  SYNCS.PHASECHK.TRANS64.TRYWAIT P0, [R0+URZ+0x88], R3 ;  /* 0x00008803000075a7 */ /* 0x0044e400080011ff */
[----:B---3--:R-:W-:Y:S05]  /*b210*/  @!P0 NANOSLEEP.SYNCS 0x989680 ;  /* 0x009896800000895d */ /* 0x008fea0003900000 */
[----:B------:R-:W3:Y:S02]  /*b220*/  @!P0 SYNCS.PHASECHK.TRANS64 P0, [R0+URZ+0x88], R3 ;  /* 0x00008803000085a7 */ /* 0x000ee400080010ff */
[----:B---3--:R-:W-:Y:S05]  /*b230*/  @!P0 BRA `(.L_x_153) ;  /* 0xfffffffc00f08947 */ /* 0x008fea000383ffff */
[----:B------:R-:W-:Y:S05]  /*b240*/  BRA `(.L_x_68) ;  /* 0xffffff8800bc7947 */ /* 0x000fea000383ffff */
.L_x_72:
[----:B------:R-:W-:Y:S07]  /*b250*/  MOV R3, UR7 ;  /* 0x0000000700037c02 */ /* 0x000fee0008000f00 */
.L_x_154:
[----:B-1----:R1:W2:Y:S02]  /*b260*/  SYNCS.PHASECHK.TRANS64.TRYWAIT P0, [R3+URZ+0x60], R12 ;  /* 0x0000600c030075a7 */ /* 0x0022a400080011ff */
[----:B--2---:R-:W-:Y:S05]  /*b270*/  @!P0 NANOSLEEP.SYNCS 0x989680 ;  /* 0x009896800000895d */ /* 0x004fea0003900000 */
[----:B------:R-:W2:Y:S02]  /*b280*/  @!P0 SYNCS.PHASECHK.TRANS64 P0, [R3+URZ+0x60], R12 ;  /* 0x0000600c030085a7 */ /* 0x000ea400080010ff */
[----:B--2---:R-:W-:Y:S05]  /*b290*/  @!P0 BRA `(.L_x_154) ;  /* 0xfffffffc00f08947 */ /* 0x004fea000383ffff */
[----:B------:R-:W-:Y:S05]  /*b2a0*/  BRA `(.L_x_155) ;  /* 0xffffff8c00347947 */ /* 0x000fea000383ffff */
.L_x_73:
[----:B-1----:R-:W-:Y:S07]  /*b2b0*/  MOV R3, UR7 ;  /* 0x0000000700037c02 */ /* 0x002fee0008000f00 */
.L_x_156:
[----:B-1----:R1:W2:Y:S02]  /*b2c0*/  SYNCS.PHASECHK.TRANS64.TRYWAIT P0, [R3+URZ+0x68], R12 ;  /* 0x0000680c030075a7 */ /* 0x0022a400080011ff */
[----:B--2---:R-:W-:Y:S05]  /*b2d0*/  @!P0 NANOSLEEP.SYNCS 0x989680 ;  /* 0x009896800000895d */ /* 0x004fea0003900000 */
[----:B------:R-:W2:Y:S02]  /*b2e0*/  @!P0 SYNCS.PHASECHK.TRANS64 P0, [R3+URZ+0x68], R12 ;  /* 0x0000680c030085a7 */ /* 0x000ea400080010ff */
[----:B--2---:R-:W-:Y:S05]  /*b2f0*/  @!P0 BRA `(.L_x_156) ;  /* 0xfffffffc00f08947 */ /* 0x004fea000383ffff */
[----:B------:R-:W-:Y:S05]  /*b300*/  BRA `(.L_x_157) ;  /* 0xffffff8c00707947 */ /* 0x000fea000383ffff */
.L_x_74:
[----:B-1----:R-:W-:Y:S07]  /*b310*/  MOV R3, UR7 ;  /* 0x0000000700037c02 */ /* 0x002fee0008000f00 */
.L_x_158:
[----:B-1----:R1:W2:Y:S02]  /*b320*/  SYNCS.PHASECHK.TRANS64.TRYWAIT P0, [R3+URZ+0x70], R12 ;  /* 0x0000700c030075a7 */ /* 0x0022a400080011ff */
[----:B--2---:R-:W-:Y:S05]  /*b330*/  @!P0 NANOSLEEP.SYNCS 0x989680 ;  /* 0x009896800000895d */ /* 0x004fea0003900000 */
[----:B------:R-:W2:Y:S02]  /*b340*/  @!P0 SYNCS.PHASECHK.TRANS64 P0, [R3+URZ+0x70], R12 ;  /* 0x0000700c030085a7 */ /* 0x000ea400080010ff */
[----:B--2---:R-:W-:Y:S05]  /*b350*/  @!P0 BRA `(.L_x_158) ;  /* 0xfffffffc00f08947 */ /* 0x004fea000383ffff */
[----:B------:R-:W-:Y:S05]  /*b360*/  BRA `(.L_x_159) ;  /* 0xffffff8c00b87947 */ /* 0x000fea000383ffff */
.L_x_75:
[----:B------:R-:W-:Y:S07]  /*b370*/  MOV R3, UR7 ;  /* 0x0000000700037c02 */ /* 0x000fee0008000f00 */
.L_x_160:
[----:B-1----:R1:W2:Y:S02]  /*b380*/  SYNCS.PHASECHK.TRANS64.TRYWAIT P0, [R3+URZ+0x78], R12 ;  /* 0x0000780c030075a7 */ /* 0x0022a400080011ff */
[----:B--2---:R-:W-:Y:S05]  /*b390*/  @!P0 NANOSLEEP.SYNCS 0x989680 ;  /* 0x009896800000895d */ /* 0x004fea0003900000 */
[----:B------:R-:W2:Y:S02]  /*b3a0*/  @!P0 SYNCS.PHASECHK.TRANS64 P0, [R3+URZ+0x78], R12 ;  /* 0x0000780c030085a7 */ /* 0x000ea400080010ff */
[----:B--2---:R-:W-:Y:S05]  /*b3b0*/  @!P0 BRA `(.L_x_160) ;  /* 0xfffffffc00f08947 */ /* 0x004fea000383ffff */
[----:B------:R-:W-:Y:S05]  /*b3c0*/  BRA `(.L_x_161) ;  /* 0xffffff9000407947 */ /* 0x000fea000383ffff */
.L_x_77:
[----:B------:R-:W-:-:S07]  /*b3d0*/  MOV R0, UR7 ;  /* 0x0000000700007c02 */ /* 0x000fce0008000f00 */
.L_x_162:
[----:B-1----:R1:W3:Y:S02]  /*b3e0*/  SYNCS.PHASECHK.TRANS64.TRYWAIT P0, [R0+URZ+0x60], R3 ;  /* 0x00006003000075a7 */ /* 0x0022e400080011ff */
[----:B---3--:R-:W-:Y:S05]  /*b3f0*/  @!P0 NANOSLEEP.SYNCS 0x989680 ;  /* 0x009896800000895d */ /* 0x008fea0003900000 */
[----:B------:R-:W3:Y:S02]  /*b400*/  @!P0 SYNCS.PHASECHK.TRANS64 P0, [R0+URZ+0x60], R3 ;  /* 0x00006003000085a7 */ /* 0x000ee400080010ff */
[----:B---3--:R-:W-:Y:S05]  /*b410*/  @!P0 BRA `(.L_x_162) ;  /* 0xfffffffc00f08947 */ /* 0x008fea000383ffff */
[----:B------:R-:W-:Y:S05]  /*b420*/  BRA `(.L_x_163) ;  /* 0xffffff9000b07947 */ /* 0x000fea000383ffff */
.L_x_78:
[----:B-1----:R-:W-:-:S07]  /*b430*/  MOV R0, UR7 ;  /* 0x0000000700007c02 */ /* 0x002fce0008000f00 */
.L_x_164:
[----:B-1----:R1:W3:Y:S02]  /*b440*/  SYNCS.PHASECHK.TRANS64.TRYWAIT P0, [R0+URZ+0x68], R3 ;  /* 0x00006803000075a7 */ /* 0x0022e400080011ff */
[----:B---3--:R-:W-:Y:S05]  /*b450*/  @!P0 NANOSLEEP.SYNCS 0x989680 ;  /* 0x009896800000895d */ /* 0x008fea0003900000 */
[----:B------:R-:W3:Y:S02]  /*b460*/  @!P0 SYNCS.PHASECHK.TRANS64 P0, [R0+URZ+0x68], R3 ;  /* 0x00006803000085a7 */ /* 0x000ee400080010ff */
[----:B---3--:R-:W-:Y:S05]  /*b470*/  @!P0 BRA `(.L_x_164) ;  /* 0xfffffffc00f08947 */ /* 0x008fea000383ffff */
[----:B------:R-:W-:Y:S05]  /*b480*/  BRA `(.L_x_165) ;  /* 0xffffff9000a07947 */ /* 0x000fea000383ffff */
.L_x_79:
[----:B-1----:R-:W-:-:S07]  /*b490*/  MOV R0, UR7 ;  /* 0x0000000700007c02 */ /* 0x002fce0008000f00 */
.L_x_166:
[----:B-1----:R1:W3:Y:S02]  /*b4a0*/  SYNCS.PHASECHK.TRANS64.TRYWAIT P0, [R0+URZ+0x70], R3 ;  /* 0x00007003000075a7 */ /* 0x0022e400080011ff */
[----:B---3--:R-:W-:Y:S05]  /*b4b0*/  @!P0 NANOSLEEP.SYNCS 0x989680 ;  /* 0x009896800000895d */ /* 0x008fea0003900000 */
[----:B------:R-:W3:Y:S02]  /*b4c0*/  @!P0 SYNCS.PHASECHK.TRANS64 P0, [R0+URZ+0x70], R3 ;  /* 0x00007003000085a7 */ /* 0x000ee400080010ff */
[----:B---3--:R-:W-:Y:S05]  /*b4d0*/  @!P0 BRA `(.L_x_166) ;  /* 0xfffffffc00f08947 */ /* 0x008fea000383ffff */
[----:B------:R-:W-:Y:S05]  /*b4e0*/  BRA `(.L_x_167) ;  /* 0xffffff9000907947 */ /* 0x000fea000383ffff */
.L_x_81:
[----:B--2---:R2:W4:Y:S02]  /*b4f0*/  SYNCS.PHASECHK.TRANS64.TRYWAIT P0, [R0+URZ+0x90], R3 ;  /* 0x00009003000075a7 */ /* 0x00452400080011ff */
[----:B----4-:R-:W-:Y:S05]  /*b500*/  @!P0 NANOSLEEP.SYNCS 0x989680 ;  /* 0x009896800000895d */ /* 0x010fea0003900000 */
[----:B------:R-:W4:Y:S02]  /*b510*/  @!P0 SYNCS.PHASECHK.TRANS64 P0, [R0+URZ+0x90], R3 ;  /* 0x00009003000085a7 */ /* 0x000f2400080010ff */
[----:B----4-:R-:W-:Y:S05]  /*b520*/  @!P0 BRA `(.L_x_81) ;  /* 0xfffffffc00f08947 */ /* 0x010fea000383ffff */
[----:B------:R-:W-:Y:S05]  /*b530*/  BRA `(.L_x_168) ;  /* 0xffffff9400647947 */ /* 0x000fea000383ffff */
.L_x_92:
[----:B-1----:R-:W-:Y:S04]  /*b540*/  MOV R3, UR48 ;  /* 0x0000003000037c02 */ /* 0x002fe80008000f00 */
[----:B------:R1:W3:Y:S03]  /*b550*/  SYNCS.PHASECHK.TRANS64.TRYWAIT P1, [R3+URZ+0x40], R4 ;  /* 0x00004004030075a7 */ /* 0x0002e600080211ff */
[----:B---3--:R-:W-:Y:S05]  /*b560*/  @!P1 NANOSLEEP.SYNCS 0x989680 ;  /* 0x009896800000995d */ /* 0x008fea0003900000 */
[----:B------:R-:W3:Y:S02]  /*b570*/  @!P1 SYNCS.PHASECHK.TRANS64 P1, [R3+URZ+0x40], R4 ;  /* 0x00004004030095a7 */ /* 0x000ee400080210ff */
[----:B---3--:R-:W-:Y:S05]  /*b580*/  @!P1 BRA `(.L_x_92) ;  /* 0xfffffffc00ec9947 */ /* 0x008fea000383ffff */
[----:B------:R-:W-:Y:S05]  /*b590*/  BRA `(.L_x_91) ;  /* 0xffffffa000b87947 */ /* 0x000fea000383ffff */
.L_x_94:
[----:B-1----:R1:W4:Y:S02]  /*b5a0*/  SYNCS.PHASECHK.TRANS64.TRYWAIT P0, [R87+URZ+0xb0], R0 ;  /* 0x0000b000570075a7 */ /* 0x00232400080011ff */
[----:B----4-:R-:W-:Y:S05]  /*b5b0*/  @!P0 NANOSLEEP.SYNCS 0x989680 ;  /* 0x009896800000895d */ /* 0x010fea0003900000 */
[----:B------:R-:W4:Y:S02]  /*b5c0*/  @!P0 SYNCS.PHASECHK.TRANS64 P0, [R87+URZ+0xb0], R0 ;  /* 0x0000b000570085a7 */ /* 0x000f2400080010ff */
[----:B----4-:R-:W-:Y:S05]  /*b5d0*/  @!P0 BRA `(.L_x_94) ;  /* 0xfffffffc00f08947 */ /* 0x010fea000383ffff */
[----:B------:R-:W-:Y:S05]  /*b5e0*/  BRA `(.L_x_93) ;  /* 0xffffffa400187947 */ /* 0x000fea000383ffff */
.L_x_103:
[----:B--2---:R2:W3:Y:S02]  /*b5f0*/  SYNCS.PHASECHK.TRANS64.TRYWAIT P0, [R3+URZ+0x40], R0 ;  /* 0x00004000030075a7 */ /* 0x0044e400080011ff */
[----:B---3--:R-:W-:Y:S05]  /*b600*/  @!P0 NANOSLEEP.SYNCS 0x989680 ;  /* 0x009896800000895d */ /* 0x008fea0003900000 */
[----:B------:R-:W3:Y:S02]  /*b610*/  @!P0 SYNCS.PHASECHK.TRANS64 P0, [R3+URZ+0x40], R0 ;  /* 0x00004000030085a7 */ /* 0x000ee400080010ff */
[----:B---3--:R-:W-:Y:S05]  /*b620*/  @!P0 BRA `(.L_x_103) ;  /* 0xfffffffc00f08947 */ /* 0x008fea000383ffff */
[----:B------:R-:W-:Y:S05]  /*b630*/  BRA `(.L_x_102) ;  /* 0xffffffb400e07947 */ /* 0x000fea000383ffff */
.L_x_111:
[----:B--2---:R2:W3:Y:S02]  /*b640*/  SYNCS.PHASECHK.TRANS64.TRYWAIT P0, [R0+URZ+0x40], R7 ;  /* 0x00004007000075a7 */ /* 0x0044e400080011ff */
[----:B---3--:R-:W-:Y:S05]  /*b650*/  @!P0 NANOSLEEP.SYNCS 0x989680 ;  /* 0x009896800000895d */ /* 0x008fea0003900000 */
[----:B------:R-:W3:Y:S02]  /*b660*/  @!P0 SYNCS.PHASECHK.TRANS64 P0, [R0+URZ+0x40], R7 ;  /* 0x00004007000085a7 */ /* 0x000ee400080010ff */
[----:B---3--:R-:W-:Y:S05]  /*b670*/  @!P0 BRA `(.L_x_111) ;  /* 0xfffffffc00f08947 */ /* 0x008fea000383ffff */
[----:B------:R-:W-:Y:S05]  /*b680*/  BRA `(.L_x_110) ;  /* 0xffffffc800d47947 */ /* 0x000fea000383ffff */
.L_x_119:
[----:B-1----:R1:W2:Y:S02]  /*b690*/  SYNCS.PHASECHK.TRANS64.TRYWAIT P0, [R3+URZ+0x40], R0 ;  /* 0x00004000030075a7 */ /* 0x0022a400080011ff */
[----:B--2---:R-:W-:Y:S05]  /*b6a0*/  @!P0 NANOSLEEP.SYNCS 0x989680 ;  /* 0x009896800000895d */ /* 0x004fea0003900000 */
[----:B------:R-:W2:Y:S02]  /*b6b0*/  @!P0 SYNCS.PHASECHK.TRANS64 P0, [R3+URZ+0x40], R0 ;  /* 0x00004000030085a7 */ /* 0x000ea400080010ff */
[----:B--2---:R-:W-:Y:S05]  /*b6c0*/  @!P0 BRA `(.L_x_119) ;  /* 0xfffffffc00f08947 */ /* 0x004fea000383ffff */
[----:B------:R-:W-:Y:S05]  /*b6d0*/  BRA `(.L_x_118) ;  /* 0xffffffdc00c87947 */ /* 0x000fea000383ffff */
        .weak           $__internal_0_$__cuda_sm10x_tcgen05_guardrail_trap_col_being_dealloced_not_returned_by_alloc
        .type           $__internal_0_$__cuda_sm10x_tcgen05_guardrail_trap_col_being_dealloced_not_returned_by_alloc,@function
        .size           $__internal_0_$__cuda_sm10x_tcgen05_guardrail_trap_col_being_dealloced_not_returned_by_alloc,($__internal_1_$__cuda_sm10x_tcgen05_guardrail_trap_phase_invalid_during_alloc - $__internal_0_$__cuda_sm10x_tcgen05_guardrail_trap_col_being_dealloced_not_returned_by_alloc)
$__internal_0_$__cuda_sm10x_tcgen05_guardrail_trap_col_being_dealloced_not_returned_by_alloc:
[----:B------:R-:W-:Y:S05]  /*b6e0*/  BPT.TRAP 0x1 ;  /* 0x000000040000795c */ /* 0x000fea0000300000 */
[----:B------:R-:W-:-:S04]  /*b6f0*/  HFMA2 R3, -RZ, RZ, 0, 0 ;  /* 0x00000000ff037431 */ /* 0x000fc800000001ff */
[----:B------:R-:W-:Y:S05]  /*b700*/  RET.REL.NODEC R2 `(_ZN7cutlass13device_kernelINS_4gemm6kernel13GemmUniversalIN4cute5tupleIJiiiiEEENS1_10collective13CollectiveMmaINS1_35MainloopSm100TmaUmmaWarpSpecializedILi4ELi2ELi2ENS5_IJNS4_1CILi1EEESB_SB_EEEEENS5_IJNSA_ILi128EEENSA_ILi256EEENSA_ILi32EEEEEENS_6half_tENS5_IJlSB_lEEESI_SJ_NS4_8TiledMMAINS4_8MMA_AtomIJNS4_20SM100_MMA_F16BF16_SSISI_SI_fLi128ELi256ELNS4_4UMMA5MajorE0ELSO_0ELNSN_7ScaleInE0ELSP_0EEEEEENS4_6LayoutISC_NS5_IJNSA_ILi0EEEST_ST_EEEEENS5_IJNS4_10UnderscoreESW_SW_EEEEENS4_13SM90_TMA_LOADENS4_14ComposedLayoutINS4_7SwizzleILi2ELi4ELi3EEENS4_18smem_ptr_flag_bitsILi16EEENSS_INS5_IJNSA_ILi8EEESG_EEENS5_IJSG_SB_EEEEEEEvNS4_8identityESZ_S19_vS1A_EENS_8epilogue10collective18CollectiveEpilogueINS1C_23Sm100TmaWarpSpecializedILi4ELi2ELi64ELb1ELb0EEEJSH_NS5_IJNSS_ISE_SB_EENSS_INSA_ILi64EEESB_EEEEESI_SJ_SI_SJ_NS1C_6fusion15FusionCallbacksIS1G_NS1L_17LinearCombinationISI_fSI_fLNS_15FloatRoundStyleE2EEESH_S1K_JEEENS4_5SM1004TMEM4LOAD26SM100_TMEM_LOAD_32dp32b64xESZ_NS10_INS11_ILi3ELi4ELi3EEES14_NSS_INS5_IJS15_S1I_EEENS5_IJS1I_SB_EEEEEEENS4_39AutoVectorizingCopyWithAssumedAlignmentILi128EEENS4_14SM90_TMA_STOREES1Z_S21_S21_EEEvvEEEEvNT_6ParamsE) ;  /* 0xffffff48023c7950 */ /* 0x000fea0003c3ffff */
        .weak           $__internal_1_$__cuda_sm10x_tcgen05_guardrail_trap_phase_invalid_during_alloc
        .type           $__internal_1_$__cuda_sm10x_tcgen05_guardrail_trap_phase_invalid_during_alloc,@function
        .size           $__internal_1_$__cuda_sm10x_tcgen05_guardrail_trap_phase_invalid_during_alloc,($__internal_2_$__cuda_sm10x_tcgen05_guardrail_trap_unallocated_columns_being_dealloced - $__internal_1_$__cuda_sm10x_tcgen05_guardrail_trap_phase_invalid_during_alloc)
$__internal_1_$__cuda_sm10x_tcgen05_guardrail_trap_phase_invalid_during_alloc:
[----:B------:R-:W-:Y:S05]  /*b710*/  BPT.TRAP 0x1 ;  /* 0x000000040000795c */ /* 0x000fea0000300000 */
[----:B------:R-:W-:-:S04]  /*b720*/  MOV R3, 0x0 ;  /* 0x0000000000037802 */ /* 0x000fc80000000f00 */
[----:B------:R-:W-:Y:S05]  /*b730*/  RET.REL.NODEC R2 `(_ZN7cutlass13device_kernelINS_4gemm6kernel13GemmUniversalIN4cute5tupleIJiiiiEEENS1_10collective13CollectiveMmaINS1_35MainloopSm100TmaUmmaWarpSpecializedILi4ELi2ELi2ENS5_IJNS4_1CILi1EEESB_SB_EEEEENS5_IJNSA_ILi128EEENSA_ILi256EEENSA_ILi32EEEEEENS_6half_tENS5_IJlSB_lEEESI_SJ_NS4_8TiledMMAINS4_8MMA_AtomIJNS4_20SM100_MMA_F16BF16_SSISI_SI_fLi128ELi256ELNS4_4UMMA5MajorE0ELSO_0ELNSN_7ScaleInE0ELSP_0EEEEEENS4_6LayoutISC_NS5_IJNSA_ILi0EEEST_ST_EEEEENS5_IJNS4_10UnderscoreESW_SW_EEEEENS4_13SM90_TMA_LOADENS4_14ComposedLayoutINS4_7SwizzleILi2ELi4ELi3EEENS4_18smem_ptr_flag_bitsILi16EEENSS_INS5_IJNSA_ILi8EEESG_EEENS5_IJSG_SB_EEEEEEEvNS4_8identityESZ_S19_vS1A_EENS_8epilogue10collective18CollectiveEpilogueINS1C_23Sm100TmaWarpSpecializedILi4ELi2ELi64ELb1ELb0EEEJSH_NS5_IJNSS_ISE_SB_EENSS_INSA_ILi64EEESB_EEEEESI_SJ_SI_SJ_NS1C_6fusion15FusionCallbacksIS1G_NS1L_17LinearCombinationISI_fSI_fLNS_15FloatRoundStyleE2EEESH_S1K_JEEENS4_5SM1004TMEM4LOAD26SM100_TMEM_LOAD_32dp32b64xESZ_NS10_INS11_ILi3ELi4ELi3EEES14_NSS_INS5_IJS15_S1I_EEENS5_IJS1I_SB_EEEEEEENS4_39AutoVectorizingCopyWithAssumedAlignmentILi128EEENS4_14SM90_TMA_STOREES1Z_S21_S21_EEEvvEEEEvNT_6ParamsE) ;  /* 0xffffff4802307950 */ /* 0x000fea0003c3ffff */
        .weak           $__internal_2_$__cuda_sm10x_tcgen05_guardrail_trap_unallocated_columns_being_dealloced
        .type           $__internal_2_$__cuda_sm10x_tcgen05_guardrail_trap_unallocated_columns_being_dealloced,@function
        .size           $__internal_2_$__cuda_sm10x_tcgen05_guardrail_trap_unallocated_columns_being_dealloced,(.L_x_170 - $__internal_2_$__cuda_sm10x_tcgen05_guardrail_trap_unallocated_columns_being_dealloced)
$__internal_2_$__cuda_sm10x_tcgen05_guardrail_trap_unallocated_columns_being_dealloced:
[----:B------:R-:W-:Y:S05]  /*b740*/  BPT.TRAP 0x1 ;  /* 0x000000040000795c */ /* 0x000fea0000300000 */
[----:B------:R-:W-:-:S04]  /*b750*/  HFMA2 R3, -RZ, RZ, 0, 0 ;  /* 0x00000000ff037431 */ /* 0x000fc800000001ff */
[----:B------:R-:W-:Y:S05]  /*b760*/  RET.REL.NODEC R2 `(_ZN7cutlass13device_kernelINS_4gemm6kernel13GemmUniversalIN4cute5tupleIJiiiiEEENS1_10collective13CollectiveMmaINS1_35MainloopSm100TmaUmmaWarpSpecializedILi4ELi2ELi2ENS5_IJNS4_1CILi1EEESB_SB_EEEEENS5_IJNSA_ILi128EEENSA_ILi256EEENSA_ILi32EEEEEENS_6half_tENS5_IJlSB_lEEESI_SJ_NS4_8TiledMMAINS4_8MMA_AtomIJNS4_20SM100_MMA_F16BF16_SSISI_SI_fLi128ELi256ELNS4_4UMMA5MajorE0ELSO_0ELNSN_7ScaleInE0ELSP_0EEEEEENS4_6LayoutISC_NS5_IJNSA_ILi0EEEST_ST_EEEEENS5_IJNS4_10UnderscoreESW_SW_EEEEENS4_13SM90_TMA_LOADENS4_14ComposedLayoutINS4_7SwizzleILi2ELi4ELi3EEENS4_18smem_ptr_flag_bitsILi16EEENSS_INS5_IJNSA_ILi8EEESG_EEENS5_IJSG_SB_EEEEEEEvNS4_8identityESZ_S19_vS1A_EENS_8epilogue10collective18CollectiveEpilogueINS1C_23Sm100TmaWarpSpecializedILi4ELi2ELi64ELb1ELb0EEEJSH_NS5_IJNSS_ISE_SB_EENSS_INSA_ILi64EEESB_EEEEESI_SJ_SI_SJ_NS1C_6fusion15FusionCallbacksIS1G_NS1L_17LinearCombinationISI_fSI_fLNS_15FloatRoundStyleE2EEESH_S1K_JEEENS4_5SM1004TMEM4LOAD26SM100_TMEM_LOAD_32dp32b64xESZ_NS10_INS11_ILi3ELi4ELi3EEES14_NSS_INS5_IJS15_S1I_EEENS5_IJS1I_SB_EEEEEEENS4_39AutoVectorizingCopyWithAssumedAlignmentILi128EEENS4_14SM90_TMA_STOREES1Z_S21_S21_EEEvvEEEEvNT_6ParamsE) ;  /* 0xffffff4802247950 */ /* 0x000fea0003c3ffff */
.L_x_169:
[----:B------:R-:W-:-:S00]  /*b770*/  BRA `(.L_x_169) ;  /* 0xfffffffc00fc7947 */ /* 0x000fc0000383ffff */
[----:B------:R-:W-:-:S00]  /*b780*/  NOP ;  /* 0x0000000000007918 */ /* 0x000fc00000000000 */
[----:B------:R-:W-:-:S00]  /*b790*/  NOP ;  /* 0x0000000000007918 */ /* 0x000fc00000000000 */
[----:B------:R-:W-:-:S00]  /*b7a0*/  NOP ;  /* 0x0000000000007918 */ /* 0x000fc00000000000 */
[----:B------:R-:W-:-:S00]  /*b7b0*/  NOP ;  /* 0x0000000000007918 */ /* 0x000fc00000000000 */
[----:B------:R-:W-:-:S00]  /*b7c0*/  NOP ;  /* 0x0000000000007918 */ /* 0x000fc00000000000 */
[----:B------:R-:W-:-:S00]  /*b7d0*/  NOP ;  /* 0x0000000000007918 */ /* 0x000fc00000000000 */
[----:B------:R-:W-:-:S00]  /*b7e0*/  NOP ;  /* 0x0000000000007918 */ /* 0x000fc00000000000 */
[----:B------:R-:W-:-:S00]  /*b7f0*/  NOP ;  /* 0x0000000000007918 */ /* 0x000fc00000000000 */
.L_x_170:


//--------------------- .nv.global.init           --------------------------
	.section	.nv.global.init,"aw",@progbits
.nv.global.init:
	.type		$str$27,@object
	.size		$str$27,($str$28 - $str$27)
$str$27:
        /*0000*/ 	.byte	0x28, 0x61, 0x64, 0x64, 0x72, 0x65, 0x73, 0x73, 0x20, 0x26, 0x20, 0x6d, 0x61, 0x73, 0x6b, 0x29
        /*0010*/ 	.byte	0x20, 0x3d, 0x3d, 0x20, 0x30, 0x00
	.type		$str$28,@object
	.size		$str$28,($str$26 - $str$28)
$str$28:
        /*0016*/ 	.byte	0x2f, 0x74, 0x6d, 0x70, 0x2f, 0x63, 0x75, 0x74, 0x6c, 0x61, 0x73, 0x73, 0x5f, 0x73, 0x77, 0x65
        /*0026*/ 	.byte	0x65, 0x70, 0x5f, 0x73, 0x72, 0x63, 0x2f, 0x69, 0x6e, 0x63, 0x6c, 0x75, 0x64, 0x65, 0x2f, 0x63
        /*0036*/ 	.byte	0x75, 0x74, 0x65, 0x2f, 0x70, 0x6f, 0x69, 0x6e, 0x74, 0x65, 0x72, 0x5f, 0x66, 0x6c, 0x61, 0x67
        /*0046*/ 	.byte	0x67, 0x65, 0x64, 0x2e, 0x68, 0x70, 0x70, 0x00
	.type		$str$26,@object
	.size		$str$26,($str$25 - $str$26)
$str$26:
        /*004e*/ 	.byte	0x2f, 0x74, 0x6d, 0x70, 0x2f, 0x63, 0x75, 0x74, 0x6c, 0x61, 0x73, 0x73, 0x5f, 0x73, 0x77, 0x65
        /*005e*/ 	.byte	0x65, 0x70, 0x5f, 0x73, 0x72, 0x63, 0x2f, 0x69, 0x6e, 0x63, 0x6c, 0x75, 0x64, 0x65, 0x2f, 0x63
        /*006e*/ 	.byte	0x75, 0x74, 0x65, 0x2f, 0x61, 0x74, 0x6f, 0x6d, 0x2f, 0x63, 0x6f, 0x70, 0x79, 0x5f, 0x74, 0x72
        /*007e*/ 	.byte	0x61, 0x69, 0x74, 0x73, 0x5f, 0x73, 0x6d, 0x31, 0x30, 0x30, 0x2e, 0x68, 0x70, 0x70, 0x00
	.type		$str$25,@object
	.size		$str$25,(__unnamed_1 - $str$25)
$str$25:
        /*008d*/ 	.byte	0x28, 0x28, 0x75, 0x69, 0x6e, 0x74, 0x33, 0x32, 0x5f, 0x74, 0x28, 0x74, 0x68, 0x72, 0x65, 0x61
        /*009d*/ 	.byte	0x64, 0x49, 0x64, 0x78, 0x2e, 0x78, 0x29, 0x20, 0x2f, 0x20, 0x33, 0x32, 0x29, 0x20, 0x25, 0x20
        /*00ad*/ 	.byte	0x34, 0x29, 0x20, 0x3d, 0x3d, 0x20, 0x28, 0x28, 0x28, 0x74, 0x6d, 0x65, 0x6d, 0x5f, 0x61, 0x64
        /*00bd*/ 	.byte	0x64, 0x72, 0x20, 0x3e, 0x3e, 0x20, 0x31, 0x36, 0x29, 0x20, 0x2f, 0x20, 0x33, 0x32, 0x29, 0x20
        /*00cd*/ 	.byte	0x25, 0x20, 0x34, 0x29, 0x00
	.type		__unnamed_1,@object
	.size		__unnamed_1,(__unnamed_2 - __unnamed_1)
__unnamed_1:
        /*00d2*/ 	.byte	0x61, 0x75, 0x74, 0x6f, 0x20, 0x63, 0x75, 0x74, 0x65, 0x3a, 0x3a, 0x61, 0x73, 0x5f, 0x70, 0x6f
        /* <DEDUP_REMOVED lines=24> */
        /*0262*/ 	.byte	0x3e, 0x3e, 0x3e, 0x3e, 0x5d, 0x00
	.type		__unnamed_2,@object
	.size		__unnamed_2,(.L_2 - __unnamed_2)
__unnamed_2:
        /* <DEDUP_REMOVED lines=43> */
        /*0518*/ 	.byte	0x74, 0x65, 0x3a, 0x3a, 0x43, 0x3c, 0x30, 0x3e, 0x3e, 0x3e, 0x3e, 0x5d, 0x00
.L_2:


//--------------------- .nv.shared._ZN7cutlass13device_kernelINS_4gemm6kernel13GemmUniversalIN4cute5tupleIJiiiiEEENS1_10collective13CollectiveMmaINS1_35MainloopSm100TmaUmmaWarpSpecializedILi4ELi2ELi2ENS5_IJNS4_1CILi1EEESB_SB_EEEEENS5_IJNSA_ILi128EEENSA_ILi256EEENSA_ILi32EEEEEENS_6half_tENS5_IJlSB_lEEESI_SJ_NS4_8TiledMMAINS4_8MMA_AtomIJNS4_20SM100_MMA_F16BF16_SSISI_SI_fLi128ELi256ELNS4_4UMMA5MajorE0ELSO_0ELNSN_7ScaleInE0ELSP_0EEEEEENS4_6LayoutISC_NS5_IJNSA_ILi0EEEST_ST_EEEEENS5_IJNS4_10UnderscoreESW_SW_EEEEENS4_13SM90_TMA_LOADENS4_14ComposedLayoutINS4_7SwizzleILi2ELi4ELi3EEENS4_18smem_ptr_flag_bitsILi16EEENSS_INS5_IJNSA_ILi8EEESG_EEENS5_IJSG_SB_EEEEEEEvNS4_8identityESZ_S19_vS1A_EENS_8epilogue10collective18CollectiveEpilogueINS1C_23Sm100TmaWarpSpecializedILi4ELi2ELi64ELb1ELb0EEEJSH_NS5_IJNSS_ISE_SB_EENSS_INSA_ILi64EEESB_EEEEESI_SJ_SI_SJ_NS1C_6fusion15FusionCallbacksIS1G_NS1L_17LinearCombinationISI_fSI_fLNS_15FloatRoundStyleE2EEESH_S1K_JEEENS4_5SM1004TMEM4LOAD26SM100_TMEM_LOAD_32dp32b64xESZ_NS10_INS11_ILi3ELi4ELi3EEES14_NSS_INS5_IJS15_S1I_EEENS5_IJS1I_SB_EEEEEEENS4_39AutoVectorizingCopyWithAssumedAlignmentILi128EEENS4_14SM90_TMA_STOREES1Z_S21_S21_EEEvvEEEEvNT_6ParamsE --------------------------
	.section	.nv.shared._ZN7cutlass13device_kernelINS_4gemm6kernel13GemmUniversalIN4cute5tupleIJiiiiEEENS1_10collective13CollectiveMmaINS1_35MainloopSm100TmaUmmaWarpSpecializedILi4ELi2ELi2ENS5_IJNS4_1CILi1EEESB_SB_EEEEENS5_IJNSA_ILi128EEENSA_ILi256EEENSA_ILi32EEEEEENS_6half_tENS5_IJlSB_lEEESI_SJ_NS4_8TiledMMAINS4_8MMA_AtomIJNS4_20SM100_MMA_F16BF16_SSISI_SI_fLi128ELi256ELNS4_4UMMA5MajorE0ELSO_0ELNSN_7ScaleInE0ELSP_0EEEEEENS4_6LayoutISC_NS5_IJNSA_ILi0EEEST_ST_EEEEENS5_IJNS4_10UnderscoreESW_SW_EEEEENS4_13SM90_TMA_LOADENS4_14ComposedLayoutINS4_7SwizzleILi2ELi4ELi3EEENS4_18smem_ptr_flag_bitsILi16EEENSS_INS5_IJNSA_ILi8EEESG_EEENS5_IJSG_SB_EEEEEEEvNS4_8identityESZ_S19_vS1A_EENS_8epilogue10collective18CollectiveEpilogueINS1C_23Sm100TmaWarpSpecializedILi4ELi2ELi64ELb1ELb0EEEJSH_NS5_IJNSS_ISE_SB_EENSS_INSA_ILi64EEESB_EEEEESI_SJ_SI_SJ_NS1C_6fusion15FusionCallbacksIS1G_NS1L_17LinearCombinationISI_fSI_fLNS_15FloatRoundStyleE2EEESH_S1K_JEEENS4_5SM1004TMEM4LOAD26SM100_TMEM_LOAD_32dp32b64xESZ_NS10_INS11_ILi3ELi4ELi3EEES14_NSS_INS5_IJS15_S1I_EEENS5_IJS1I_SB_EEEEEEENS4_39AutoVectorizingCopyWithAssumedAlignmentILi128EEENS4_14SM90_TMA_STOREES1Z_S21_S21_EEEvvEEEEvNT_6ParamsE,"aw",@nobits
	.sectionflags	@""
	.align	16
	.zero		1024


//--------------------- .nv.shared.reserved.0     --------------------------
	.section	.nv.shared.reserved.0,"aw",@nobits
	.weak		__nv_reservedSMEM_offset_0_alias
	.size		__nv_reservedSMEM_offset_0_alias, 0, 64
	.other		__nv_reservedSMEM_offset_0_alias,@"STO_CUDA_RESERVED_SHARED STV_DEFAULT"
__nv_reservedSMEM_offset_0_alias:
	.zero		0
.nv.shared.reserved.0:
	.zero		64
	.weak		__nv_reservedSMEM_tcgen05_partition
	.type		__nv_reservedSMEM_tcgen05_partition,@object
	.size		__nv_reservedSMEM_tcgen05_partition,(.L_0 - __nv_reservedSMEM_tcgen05_partition)
__nv_reservedSMEM_tcgen05_partition:
	.zero		32
.L_0:


//--------------------- .nv.global                --------------------------
	.section	.nv.global,"aw",@nobits
.nv.global:
	.type		_ZN39_INTERNAL_5c2f64bf_4_k_cu_cab85898_64734cute1_E,@object
	.size		_ZN39_INTERNAL_5c2f64bf_4_k_cu_cab85898_64734cute1_E,(_ZN39_INTERNAL_5c2f64bf_4_k_cu_cab85898_64734cuda3std3__45__cpo6cbeginE - _ZN39_INTERNAL_5c2f64bf_4_k_cu_cab85898_64734cute1_E)
_ZN39_INTERNAL_5c2f64bf_4_k_cu_cab85898_64734cute1_E:
	.zero		1
	.type		_ZN39_INTERNAL_5c2f64bf_4_k_cu_cab85898_64734cuda3std3__45__cpo6cbeginE,@object
	.size		_ZN39_INTERNAL_5c2f64bf_4_k_cu_cab85898_64734cuda3std3__45__cpo6cbeginE,(_ZN39_INTERNAL_5c2f64bf_4_k_cu_cab85898_64734cuda3std3__48in_placeE - _ZN39_INTERNAL_5c2f64bf_4_k_cu_cab85898_64734cuda3std3__45__cpo6cbeginE)
_ZN39_INTERNAL_5c2f64bf_4_k_cu_cab85898_64734cuda3std3__45__cpo6cbeginE:
	.zero		1
	.type		_ZN39_INTERNAL_5c2f64bf_4_k_cu_cab85898_64734cuda3std3__48in_placeE,@object
	.size		_ZN39_INTERNAL_5c2f64bf_4_k_cu_cab85898_64734cuda3std3__48in_placeE,(_ZN39_INTERNAL_5c2f64bf_4_k_cu_cab85898_64734cuda3std6ranges3__45__cpo9iter_moveE - _ZN39_INTERNAL_5c2f64bf_4_k_cu_cab85898_64734cuda3std3__48in_placeE)
_ZN39_INTERNAL_5c2f64bf_4_k_cu_cab85898_64734cuda3std3__48in_placeE:
	.zero		1
	.type		_ZN39_INTERNAL_5c2f64bf_4_k_cu_cab85898_64734cuda3std6ranges3__45__cpo9iter_moveE,@object
	.size		_ZN39_INTERNAL_5c2f64bf_4_k_cu_cab85898_64734cuda3std6ranges3__45__cpo9iter_moveE,(_ZN39_INTERNAL_5c2f64bf_4_k_cu_cab85898_64734cuda3std3__45__cpo5beginE - _ZN39_INTERNAL_5c2f64bf_4_k_cu_cab85898_64734cuda3std6ranges3__45__cpo9iter_moveE)
_ZN39_INTERNAL_5c2f64bf_4_k_cu_cab85898_64734cuda3std6ranges3__45__cpo9iter_moveE:
	.zero		1
	.type		_ZN39_INTERNAL_5c2f64bf_4_k_cu_cab85898_64734cuda3std3__45__cpo5beginE,@object
	.size		_ZN39_INTERNAL_5c2f64bf_4_k_cu_cab85898_64734cuda3std3__45__cpo5beginE,(_ZN39_INTERNAL_5c2f64bf_4_k_cu_cab85898_64734cuda3std3__441_GLOBAL__N__5c2f64bf_4_k_cu_cab85898_64736ignoreE - _ZN39_INTERNAL_5c2f64bf_4_k_cu_cab85898_64734cuda3std3__45__cpo5beginE)
_ZN39_INTERNAL_5c2f64bf_4_k_cu_cab85898_64734cuda3std3__45__cpo5beginE:
	.zero		1
	.type		_ZN39_INTERNAL_5c2f64bf_4_k_cu_cab85898_64734cuda3std3__441_GLOBAL__N__5c2f64bf_4_k_cu_cab85898_64736ignoreE,@object
	.size		_ZN39_INTERNAL_5c2f64bf_4_k_cu_cab85898_64734cuda3std3__441_GLOBAL__N__5c2f64bf_4_k_cu_cab85898_64736ignoreE,(_ZN39_INTERNAL_5c2f64bf_4_k_cu_cab85898_64734cute7productE - _ZN39_INTERNAL_5c2f64bf_4_k_cu_cab85898_64734cuda3std3__441_GLOBAL__N__5c2f64bf_4_k_cu_cab85898_64736ignoreE)
_ZN39_INTERNAL_5c2f64bf_4_k_cu_cab85898_64734cuda3std3__441_GLOBAL__N__5c2f64bf_4_k_cu_cab85898_64736ignoreE:
	.zero		1
	.type		_ZN39_INTERNAL_5c2f64bf_4_k_cu_cab85898_64734cute7productE,@object
	.size		_ZN39_INTERNAL_5c2f64bf_4_k_cu_cab85898_64734cute7productE,(_ZN39_INTERNAL_5c2f64bf_4_k_cu_cab85898_64734cuda3std3__45__cpo3endE - _ZN39_INTERNAL_5c2f64bf_4_k_cu_cab85898_64734cute7productE)
_ZN39_INTERNAL_5c2f64bf_4_k_cu_cab85898_64734cute7productE:
	.zero		1
	.type		_ZN39_INTERNAL_5c2f64bf_4_k_cu_cab85898_64734cuda3std3__45__cpo3endE,@object
	.size		_ZN39_INTERNAL_5c2f64bf_4_k_cu_cab85898_64734cuda3std3__45__cpo3endE,(_ZN39_INTERNAL_5c2f64bf_4_k_cu_cab85898_64734cuda3std3__419piecewise_constructE - _ZN39_INTERNAL_5c2f64bf_4_k_cu_cab85898_64734cuda3std3__45__cpo3endE)
_ZN39_INTERNAL_5c2f64bf_4_k_cu_cab85898_64734cuda3std3__45__cpo3endE:
	.zero		1
	.type		_ZN39_INTERNAL_5c2f64bf_4_k_cu_cab85898_64734cuda3std3__419piecewise_constructE,@object
	.size		_ZN39_INTERNAL_5c2f64bf_4_k_cu_cab85898_64734cuda3std3__419piecewise_constructE,(_ZN39_INTERNAL_5c2f64bf_4_k_cu_cab85898_64734cuda3std3__45__cpo4cendE - _ZN39_INTERNAL_5c2f64bf_4_k_cu_cab85898_64734cuda3std3__419piecewise_constructE)
_ZN39_INTERNAL_5c2f64bf_4_k_cu_cab85898_64734cuda3std3__419piecewise_constructE:
	.zero		1
	.type		_ZN39_INTERNAL_5c2f64bf_4_k_cu_cab85898_64734cuda3std3__45__cpo4cendE,@object
	.size		_ZN39_INTERNAL_5c2f64bf_4_k_cu_cab85898_64734cuda3std3__45__cpo4cendE,(_ZN39_INTERNAL_5c2f64bf_4_k_cu_cab85898_64734cuda3std6ranges3__45__cpo4swapE - _ZN39_INTERNAL_5c2f64bf_4_k_cu_cab85898_64734cuda3std3__45__cpo4cendE)
_ZN39_INTERNAL_5c2f64bf_4_k_cu_cab85898_64734cuda3std3__45__cpo4cendE:
	.zero		1
	.type		_ZN39_INTERNAL_5c2f64bf_4_k_cu_cab85898_64734cuda3std6ranges3__45__cpo4swapE,@object
	.size		_ZN39_INTERNAL_5c2f64bf_4_k_cu_cab85898_64734cuda3std6ranges3__45__cpo4swapE,(.L_10 - _ZN39_INTERNAL_5c2f64bf_4_k_cu_cab85898_64734cuda3std6ranges3__45__cpo4swapE)
_ZN39_INTERNAL_5c2f64bf_4_k_cu_cab85898_64734cuda3std6ranges3__45__cpo4swapE:
	.zero		1
.L_10:


//--------------------- .nv.constant0._ZN7cutlass13device_kernelINS_4gemm6kernel13GemmUniversalIN4cute5tupleIJiiiiEEENS1_10collective13CollectiveMmaINS1_35MainloopSm100TmaUmmaWarpSpecializedILi4ELi2ELi2ENS5_IJNS4_1CILi1EEESB_SB_EEEEENS5_IJNSA_ILi128EEENSA_ILi256EEENSA_ILi32EEEEEENS_6half_tENS5_IJlSB_lEEESI_SJ_NS4_8TiledMMAINS4_8MMA_AtomIJNS4_20SM100_MMA_F16BF16_SSISI_SI_fLi128ELi256ELNS4_4UMMA5MajorE0ELSO_0ELNSN_7ScaleInE0ELSP_0EEEEEENS4_6LayoutISC_NS5_IJNSA_ILi0EEEST_ST_EEEEENS5_IJNS4_10UnderscoreESW_SW_EEEEENS4_13SM90_TMA_LOADENS4_14ComposedLayoutINS4_7SwizzleILi2ELi4ELi3EEENS4_18smem_ptr_flag_bitsILi16EEENSS_INS5_IJNSA_ILi8EEESG_EEENS5_IJSG_SB_EEEEEEEvNS4_8identityESZ_S19_vS1A_EENS_8epilogue10collective18CollectiveEpilogueINS1C_23Sm100TmaWarpSpecializedILi4ELi2ELi64ELb1ELb0EEEJSH_NS5_IJNSS_ISE_SB_EENSS_INSA_ILi64EEESB_EEEEESI_SJ_SI_SJ_NS1C_6fusion15FusionCallbacksIS1G_NS1L_17LinearCombinationISI_fSI_fLNS_15FloatRoundStyleE2EEESH_S1K_JEEENS4_5SM1004TMEM4LOAD26SM100_TMEM_LOAD_32dp32b64xESZ_NS10_INS11_ILi3ELi4ELi3EEES14_NSS_INS5_IJS15_S1I_EEENS5_IJS1I_SB_EEEEEEENS4_39AutoVectorizingCopyWithAssumedAlignmentILi128EEENS4_14SM90_TMA_STOREES1Z_S21_S21_EEEvvEEEEvNT_6ParamsE --------------------------
	.section	.nv.constant0._ZN7cutlass13device_kernelINS_4gemm6kernel13GemmUniversalIN4cute5tupleIJiiiiEEENS1_10collective13CollectiveMmaINS1_35MainloopSm100TmaUmmaWarpSpecializedILi4ELi2ELi2ENS5_IJNS4_1CILi1EEESB_SB_EEEEENS5_IJNSA_ILi128EEENSA_ILi256EEENSA_ILi32EEEEEENS_6half_tENS5_IJlSB_lEEESI_SJ_NS4_8TiledMMAINS4_8MMA_AtomIJNS4_20SM100_MMA_F16BF16_SSISI_SI_fLi128ELi256ELNS4_4UMMA5MajorE0ELSO_0ELNSN_7ScaleInE0ELSP_0EEEEEENS4_6LayoutISC_NS5_IJNSA_ILi0EEEST_ST_EEEEENS5_IJNS4_10UnderscoreESW_SW_EEEEENS4_13SM90_TMA_LOADENS4_14ComposedLayoutINS4_7SwizzleILi2ELi4ELi3EEENS4_18smem_ptr_flag_bitsILi16EEENSS_INS5_IJNSA_ILi8EEESG_EEENS5_IJSG_SB_EEEEEEEvNS4_8identityESZ_S19_vS1A_EENS_8epilogue10collective18CollectiveEpilogueINS1C_23Sm100TmaWarpSpecializedILi4ELi2ELi64ELb1ELb0EEEJSH_NS5_IJNSS_ISE_SB_EENSS_INSA_ILi64EEESB_EEEEESI_SJ_SI_SJ_NS1C_6fusion15FusionCallbacksIS1G_NS1L_17LinearCombinationISI_fSI_fLNS_15FloatRoundStyleE2EEESH_S1K_JEEENS4_5SM1004TMEM4LOAD26SM100_TMEM_LOAD_32dp32b64xESZ_NS10_INS11_ILi3ELi4ELi3EEES14_NSS_INS5_IJS15_S1I_EEENS5_IJS1I_SB_EEEEEEENS4_39AutoVectorizingCopyWithAssumedAlignmentILi128EEENS4_14SM90_TMA_STOREES1Z_S21_S21_EEEvvEEEEvNT_6ParamsE,"a",@progbits
	.sectionflags	@""
	.align	4
.nv.constant0._ZN7cutlass13device_kernelINS_4gemm6kernel13GemmUniversalIN4cute5tupleIJiiiiEEENS1_10collective13CollectiveMmaINS1_35MainloopSm100TmaUmmaWarpSpecializedILi4ELi2ELi2ENS5_IJNS4_1CILi1EEESB_SB_EEEEENS5_IJNSA_ILi128EEENSA_ILi256EEENSA_ILi32EEEEEENS_6half_tENS5_IJlSB_lEEESI_SJ_NS4_8TiledMMAINS4_8MMA_AtomIJNS4_20SM100_MMA_F16BF16_SSISI_SI_fLi128ELi256ELNS4_4UMMA5MajorE0ELSO_0ELNSN_7ScaleInE0ELSP_0EEEEEENS4_6LayoutISC_NS5_IJNSA_ILi0EEEST_ST_EEEEENS5_IJNS4_10UnderscoreESW_SW_EEEEENS4_13SM90_TMA_LOADENS4_14ComposedLayoutINS4_7SwizzleILi2ELi4ELi3EEENS4_18smem_ptr_flag_bitsILi16EEENSS_INS5_IJNSA_ILi8EEESG_EEENS5_IJSG_SB_EEEEEEEvNS4_8identityESZ_S19_vS1A_EENS_8epilogue10collective18CollectiveEpilogueINS1C_23Sm100TmaWarpSpecializedILi4ELi2ELi64ELb1ELb0EEEJSH_NS5_IJNSS_ISE_SB_EENSS_INSA_ILi64EEESB_EEEEESI_SJ_SI_SJ_NS1C_6fusion15FusionCallbacksIS1G_NS1L_17LinearCombinationISI_fSI_fLNS_15FloatRoundStyleE2EEESH_S1K_JEEENS4_5SM1004TMEM4LOAD26SM100_TMEM_LOAD_32dp32b64xESZ_NS10_INS11_ILi3ELi4ELi3EEES14_NSS_INS5_IJS15_S1I_EEENS5_IJS1I_SB_EEEEEEENS4_39AutoVectorizingCopyWithAssumedAlignmentILi128EEENS4_14SM90_TMA_STOREES1Z_S21_S21_EEEvvEEEEvNT_6ParamsE:
	.zero		2944


//--------------------- SYMBOLS --------------------------

	.type		.nv.reservedSmem.offset0,@object
	.size		.nv.reservedSmem.offset0,0x4
	.type		.nv.reservedSmem.cap,@object
	.size		.nv.reservedSmem.cap,0x4
	.type		__assertfail,@function
